//
// Generated by NVIDIA NVVM Compiler
//
// Compiler Build ID: CL-36424714
// Cuda compilation tools, release 13.0, V13.0.88
// Based on NVVM 20.0.0
//

.version 9.0
.target sm_100
.address_size 64

	// .globl	_Z12setup_kernelP17curandStateXORWOW
.extern .func  (.param .b32 func_retval0) vprintf
(
	.param .b64 vprintf_param_0,
	.param .b64 vprintf_param_1
)
;
.global .align 4 .b8 precalc_xorwow_matrix[102400];
.global .align 4 .b8 precalc_xorwow_offset_matrix[102400];
.global .align 4 .b8 mrg32k3aM1[2304];
.global .align 4 .b8 mrg32k3aM2[2304];
.global .align 4 .b8 mrg32k3aM1SubSeq[2016];
.global .align 4 .b8 mrg32k3aM2SubSeq[2016];
.global .align 4 .b8 mrg32k3aM1Seq[2304];
.global .align 4 .b8 mrg32k3aM2Seq[2304];
.const .align 8 .b8 __cr_lgamma_table[72];
.global .align 8 .u64 best_sol;
.global .align 4 .u32 best_sol_dis;
// _ZZ10tlboKernelPiS_iP17curandStateXORWOWE6subPop has been demoted
// _ZZ10tlboKernelPiS_iP17curandStateXORWOWE7fitness has been demoted
// _ZZ10tlboKernelPiS_iP17curandStateXORWOWE4mean has been demoted
// _ZZ10tlboKernelPiS_iP17curandStateXORWOWE3sum has been demoted
// _ZZ10tlboKernelPiS_iP17curandStateXORWOWE13block_teacher has been demoted
// _ZZ10tlboKernelPiS_iP17curandStateXORWOWE17block_teacher_dis has been demoted
.global .align 1 .b8 $str$4[25] = {98, 101, 115, 116, 32, 115, 111, 108, 32, 61, 32, 37, 100, 44, 32, 111, 108, 100, 32, 61, 32, 37, 100, 10};
.global .align 1 .b8 $str$5[33] = {66, 108, 111, 99, 107, 32, 61, 32, 37, 100, 32, 58, 32, 66, 108, 111, 99, 107, 32, 84, 101, 97, 99, 104, 101, 114, 32, 61, 32, 37, 100, 10};
.global .align 1 .b8 $str$6[11] = {109, 101, 97, 110, 32, 61, 32, 37, 100, 10};

.visible .entry _Z12setup_kernelP17curandStateXORWOW(
	.param .u64 .ptr .align 1 _Z12setup_kernelP17curandStateXORWOW_param_0
)
{
	.reg .pred 	%p<24>;
	.reg .b32 	%r<406>;
	.reg .b64 	%rd<18>;

	ld.param.u64 	%rd8, [_Z12setup_kernelP17curandStateXORWOW_param_0];
	cvta.to.global.u64 	%rd9, %rd8;
	mov.u32 	%r182, %ntid.x;
	mov.u32 	%r183, %ctaid.x;
	mov.u32 	%r184, %tid.x;
	mad.lo.s32 	%r185, %r182, %r183, %r184;
	cvt.u64.u32 	%rd17, %r185;
	mul.wide.u32 	%rd10, %r185, 48;
	add.s64 	%rd2, %rd9, %rd10;
	mov.b32 	%r186, 1593684748;
	mov.b32 	%r187, 832094735;
	st.global.v2.u32 	[%rd2], {%r187, %r186};
	mov.b32 	%r188, -123459836;
	mov.b32 	%r189, 1111207954;
	st.global.v2.u32 	[%rd2+8], {%r189, %r188};
	mov.b32 	%r190, 1476011280;
	mov.b32 	%r191, -589760388;
	st.global.v2.u32 	[%rd2+16], {%r191, %r190};
	setp.eq.s32 	%p1, %r185, 0;
	@%p1 bra 	$L__BB0_42;
	mov.b32 	%r312, 0;
	mov.u64 	%rd12, precalc_xorwow_matrix;
$L__BB0_2:
	and.b64  	%rd4, %rd17, 3;
	setp.eq.s64 	%p2, %rd4, 0;
	@%p2 bra 	$L__BB0_41;
	mul.wide.u32 	%rd11, %r312, 3200;
	add.s64 	%rd5, %rd12, %rd11;
	cvt.u32.u64 	%r2, %rd4;
	mov.b32 	%r313, 0;
$L__BB0_4:
	mov.b32 	%r326, 0;
	mov.u32 	%r327, %r326;
	mov.u32 	%r328, %r326;
	mov.u32 	%r329, %r326;
	mov.u32 	%r330, %r326;
	mov.u32 	%r319, %r326;
$L__BB0_5:
	mul.wide.u32 	%rd13, %r319, 4;
	add.s64 	%rd14, %rd2, %rd13;
	ld.global.u32 	%r10, [%rd14+4];
	shl.b32 	%r11, %r319, 5;
	mov.b32 	%r325, 0;
$L__BB0_6:
	.pragma "nounroll";
	shr.u32 	%r196, %r10, %r325;
	and.b32  	%r197, %r196, 1;
	setp.eq.b32 	%p3, %r197, 1;
	not.pred 	%p4, %p3;
	add.s32 	%r198, %r11, %r325;
	mul.lo.s32 	%r199, %r198, 5;
	mul.wide.u32 	%rd15, %r199, 4;
	add.s64 	%rd6, %rd5, %rd15;
	@%p4 bra 	$L__BB0_8;
	ld.global.u32 	%r200, [%rd6];
	xor.b32  	%r330, %r330, %r200;
	ld.global.u32 	%r201, [%rd6+4];
	xor.b32  	%r329, %r329, %r201;
	ld.global.u32 	%r202, [%rd6+8];
	xor.b32  	%r328, %r328, %r202;
	ld.global.u32 	%r203, [%rd6+12];
	xor.b32  	%r327, %r327, %r203;
	ld.global.u32 	%r204, [%rd6+16];
	xor.b32  	%r326, %r326, %r204;
$L__BB0_8:
	and.b32  	%r206, %r196, 2;
	setp.eq.s32 	%p5, %r206, 0;
	@%p5 bra 	$L__BB0_10;
	ld.global.u32 	%r207, [%rd6+20];
	xor.b32  	%r330, %r330, %r207;
	ld.global.u32 	%r208, [%rd6+24];
	xor.b32  	%r329, %r329, %r208;
	ld.global.u32 	%r209, [%rd6+28];
	xor.b32  	%r328, %r328, %r209;
	ld.global.u32 	%r210, [%rd6+32];
	xor.b32  	%r327, %r327, %r210;
	ld.global.u32 	%r211, [%rd6+36];
	xor.b32  	%r326, %r326, %r211;
$L__BB0_10:
	and.b32  	%r213, %r196, 4;
	setp.eq.s32 	%p6, %r213, 0;
	@%p6 bra 	$L__BB0_12;
	ld.global.u32 	%r214, [%rd6+40];
	xor.b32  	%r330, %r330, %r214;
	ld.global.u32 	%r215, [%rd6+44];
	xor.b32  	%r329, %r329, %r215;
	ld.global.u32 	%r216, [%rd6+48];
	xor.b32  	%r328, %r328, %r216;
	ld.global.u32 	%r217, [%rd6+52];
	xor.b32  	%r327, %r327, %r217;
	ld.global.u32 	%r218, [%rd6+56];
	xor.b32  	%r326, %r326, %r218;
$L__BB0_12:
	and.b32  	%r220, %r196, 8;
	setp.eq.s32 	%p7, %r220, 0;
	@%p7 bra 	$L__BB0_14;
	ld.global.u32 	%r221, [%rd6+60];
	xor.b32  	%r330, %r330, %r221;
	ld.global.u32 	%r222, [%rd6+64];
	xor.b32  	%r329, %r329, %r222;
	ld.global.u32 	%r223, [%rd6+68];
	xor.b32  	%r328, %r328, %r223;
	ld.global.u32 	%r224, [%rd6+72];
	xor.b32  	%r327, %r327, %r224;
	ld.global.u32 	%r225, [%rd6+76];
	xor.b32  	%r326, %r326, %r225;
$L__BB0_14:
	and.b32  	%r227, %r196, 16;
	setp.eq.s32 	%p8, %r227, 0;
	@%p8 bra 	$L__BB0_16;
	ld.global.u32 	%r228, [%rd6+80];
	xor.b32  	%r330, %r330, %r228;
	ld.global.u32 	%r229, [%rd6+84];
	xor.b32  	%r329, %r329, %r229;
	ld.global.u32 	%r230, [%rd6+88];
	xor.b32  	%r328, %r328, %r230;
	ld.global.u32 	%r231, [%rd6+92];
	xor.b32  	%r327, %r327, %r231;
	ld.global.u32 	%r232, [%rd6+96];
	xor.b32  	%r326, %r326, %r232;
$L__BB0_16:
	and.b32  	%r234, %r196, 32;
	setp.eq.s32 	%p9, %r234, 0;
	@%p9 bra 	$L__BB0_18;
	ld.global.u32 	%r235, [%rd6+100];
	xor.b32  	%r330, %r330, %r235;
	ld.global.u32 	%r236, [%rd6+104];
	xor.b32  	%r329, %r329, %r236;
	ld.global.u32 	%r237, [%rd6+108];
	xor.b32  	%r328, %r328, %r237;
	ld.global.u32 	%r238, [%rd6+112];
	xor.b32  	%r327, %r327, %r238;
	ld.global.u32 	%r239, [%rd6+116];
	xor.b32  	%r326, %r326, %r239;
$L__BB0_18:
	and.b32  	%r241, %r196, 64;
	setp.eq.s32 	%p10, %r241, 0;
	@%p10 bra 	$L__BB0_20;
	ld.global.u32 	%r242, [%rd6+120];
	xor.b32  	%r330, %r330, %r242;
	ld.global.u32 	%r243, [%rd6+124];
	xor.b32  	%r329, %r329, %r243;
	ld.global.u32 	%r244, [%rd6+128];
	xor.b32  	%r328, %r328, %r244;
	ld.global.u32 	%r245, [%rd6+132];
	xor.b32  	%r327, %r327, %r245;
	ld.global.u32 	%r246, [%rd6+136];
	xor.b32  	%r326, %r326, %r246;
$L__BB0_20:
	and.b32  	%r248, %r196, 128;
	setp.eq.s32 	%p11, %r248, 0;
	@%p11 bra 	$L__BB0_22;
	ld.global.u32 	%r249, [%rd6+140];
	xor.b32  	%r330, %r330, %r249;
	ld.global.u32 	%r250, [%rd6+144];
	xor.b32  	%r329, %r329, %r250;
	ld.global.u32 	%r251, [%rd6+148];
	xor.b32  	%r328, %r328, %r251;
	ld.global.u32 	%r252, [%rd6+152];
	xor.b32  	%r327, %r327, %r252;
	ld.global.u32 	%r253, [%rd6+156];
	xor.b32  	%r326, %r326, %r253;
$L__BB0_22:
	and.b32  	%r255, %r196, 256;
	setp.eq.s32 	%p12, %r255, 0;
	@%p12 bra 	$L__BB0_24;
	ld.global.u32 	%r256, [%rd6+160];
	xor.b32  	%r330, %r330, %r256;
	ld.global.u32 	%r257, [%rd6+164];
	xor.b32  	%r329, %r329, %r257;
	ld.global.u32 	%r258, [%rd6+168];
	xor.b32  	%r328, %r328, %r258;
	ld.global.u32 	%r259, [%rd6+172];
	xor.b32  	%r327, %r327, %r259;
	ld.global.u32 	%r260, [%rd6+176];
	xor.b32  	%r326, %r326, %r260;
$L__BB0_24:
	and.b32  	%r262, %r196, 512;
	setp.eq.s32 	%p13, %r262, 0;
	@%p13 bra 	$L__BB0_26;
	ld.global.u32 	%r263, [%rd6+180];
	xor.b32  	%r330, %r330, %r263;
	ld.global.u32 	%r264, [%rd6+184];
	xor.b32  	%r329, %r329, %r264;
	ld.global.u32 	%r265, [%rd6+188];
	xor.b32  	%r328, %r328, %r265;
	ld.global.u32 	%r266, [%rd6+192];
	xor.b32  	%r327, %r327, %r266;
	ld.global.u32 	%r267, [%rd6+196];
	xor.b32  	%r326, %r326, %r267;
$L__BB0_26:
	and.b32  	%r269, %r196, 1024;
	setp.eq.s32 	%p14, %r269, 0;
	@%p14 bra 	$L__BB0_28;
	ld.global.u32 	%r270, [%rd6+200];
	xor.b32  	%r330, %r330, %r270;
	ld.global.u32 	%r271, [%rd6+204];
	xor.b32  	%r329, %r329, %r271;
	ld.global.u32 	%r272, [%rd6+208];
	xor.b32  	%r328, %r328, %r272;
	ld.global.u32 	%r273, [%rd6+212];
	xor.b32  	%r327, %r327, %r273;
	ld.global.u32 	%r274, [%rd6+216];
	xor.b32  	%r326, %r326, %r274;
$L__BB0_28:
	and.b32  	%r276, %r196, 2048;
	setp.eq.s32 	%p15, %r276, 0;
	@%p15 bra 	$L__BB0_30;
	ld.global.u32 	%r277, [%rd6+220];
	xor.b32  	%r330, %r330, %r277;
	ld.global.u32 	%r278, [%rd6+224];
	xor.b32  	%r329, %r329, %r278;
	ld.global.u32 	%r279, [%rd6+228];
	xor.b32  	%r328, %r328, %r279;
	ld.global.u32 	%r280, [%rd6+232];
	xor.b32  	%r327, %r327, %r280;
	ld.global.u32 	%r281, [%rd6+236];
	xor.b32  	%r326, %r326, %r281;
$L__BB0_30:
	and.b32  	%r283, %r196, 4096;
	setp.eq.s32 	%p16, %r283, 0;
	@%p16 bra 	$L__BB0_32;
	ld.global.u32 	%r284, [%rd6+240];
	xor.b32  	%r330, %r330, %r284;
	ld.global.u32 	%r285, [%rd6+244];
	xor.b32  	%r329, %r329, %r285;
	ld.global.u32 	%r286, [%rd6+248];
	xor.b32  	%r328, %r328, %r286;
	ld.global.u32 	%r287, [%rd6+252];
	xor.b32  	%r327, %r327, %r287;
	ld.global.u32 	%r288, [%rd6+256];
	xor.b32  	%r326, %r326, %r288;
$L__BB0_32:
	and.b32  	%r290, %r196, 8192;
	setp.eq.s32 	%p17, %r290, 0;
	@%p17 bra 	$L__BB0_34;
	ld.global.u32 	%r291, [%rd6+260];
	xor.b32  	%r330, %r330, %r291;
	ld.global.u32 	%r292, [%rd6+264];
	xor.b32  	%r329, %r329, %r292;
	ld.global.u32 	%r293, [%rd6+268];
	xor.b32  	%r328, %r328, %r293;
	ld.global.u32 	%r294, [%rd6+272];
	xor.b32  	%r327, %r327, %r294;
	ld.global.u32 	%r295, [%rd6+276];
	xor.b32  	%r326, %r326, %r295;
$L__BB0_34:
	and.b32  	%r297, %r196, 16384;
	setp.eq.s32 	%p18, %r297, 0;
	@%p18 bra 	$L__BB0_36;
	ld.global.u32 	%r298, [%rd6+280];
	xor.b32  	%r330, %r330, %r298;
	ld.global.u32 	%r299, [%rd6+284];
	xor.b32  	%r329, %r329, %r299;
	ld.global.u32 	%r300, [%rd6+288];
	xor.b32  	%r328, %r328, %r300;
	ld.global.u32 	%r301, [%rd6+292];
	xor.b32  	%r327, %r327, %r301;
	ld.global.u32 	%r302, [%rd6+296];
	xor.b32  	%r326, %r326, %r302;
$L__BB0_36:
	and.b32  	%r304, %r196, 32768;
	setp.eq.s32 	%p19, %r304, 0;
	@%p19 bra 	$L__BB0_38;
	ld.global.u32 	%r305, [%rd6+300];
	xor.b32  	%r330, %r330, %r305;
	ld.global.u32 	%r306, [%rd6+304];
	xor.b32  	%r329, %r329, %r306;
	ld.global.u32 	%r307, [%rd6+308];
	xor.b32  	%r328, %r328, %r307;
	ld.global.u32 	%r308, [%rd6+312];
	xor.b32  	%r327, %r327, %r308;
	ld.global.u32 	%r309, [%rd6+316];
	xor.b32  	%r326, %r326, %r309;
$L__BB0_38:
	add.s32 	%r325, %r325, 16;
	setp.ne.s32 	%p20, %r325, 32;
	@%p20 bra 	$L__BB0_6;
	mad.lo.s32 	%r310, %r319, -31, %r11;
	add.s32 	%r319, %r310, 1;
	setp.ne.s32 	%p21, %r319, 5;
	@%p21 bra 	$L__BB0_5;
	st.global.u32 	[%rd2+4], %r330;
	st.global.u32 	[%rd2+8], %r329;
	st.global.u32 	[%rd2+12], %r328;
	st.global.u32 	[%rd2+16], %r327;
	st.global.u32 	[%rd2+20], %r326;
	add.s32 	%r313, %r313, 1;
	setp.lt.u32 	%p22, %r313, %r2;
	@%p22 bra 	$L__BB0_4;
$L__BB0_41:
	shr.u64 	%rd7, %rd17, 2;
	add.s32 	%r312, %r312, 1;
	setp.gt.u64 	%p23, %rd17, 3;
	mov.u64 	%rd17, %rd7;
	@%p23 bra 	$L__BB0_2;
$L__BB0_42:
	mov.b32 	%r311, 0;
	st.global.v2.u32 	[%rd2+24], {%r311, %r311};
	st.global.u32 	[%rd2+32], %r311;
	mov.b64 	%rd16, 0;
	st.global.u64 	[%rd2+40], %rd16;
	ret;

}
	// .globl	_Z10tlboKernelPiS_iP17curandStateXORWOW
.visible .entry _Z10tlboKernelPiS_iP17curandStateXORWOW(
	.param .u64 .ptr .align 1 _Z10tlboKernelPiS_iP17curandStateXORWOW_param_0,
	.param .u64 .ptr .align 1 _Z10tlboKernelPiS_iP17curandStateXORWOW_param_1,
	.param .u32 _Z10tlboKernelPiS_iP17curandStateXORWOW_param_2,
	.param .u64 .ptr .align 1 _Z10tlboKernelPiS_iP17curandStateXORWOW_param_3
)
{
	.local .align 8 .b8 	__local_depot1[8];
	.reg .b64 	%SP;
	.reg .b64 	%SPL;
	.reg .pred 	%p<16>;
	.reg .b32 	%r<194>;
	.reg .b64 	%rd<78>;
	// demoted variable
	.shared .align 4 .b8 _ZZ10tlboKernelPiS_iP17curandStateXORWOWE6subPop[240];
	// demoted variable
	.shared .align 4 .b8 _ZZ10tlboKernelPiS_iP17curandStateXORWOWE7fitness[16];
	// demoted variable
	.shared .align 4 .u32 _ZZ10tlboKernelPiS_iP17curandStateXORWOWE4mean;
	// demoted variable
	.shared .align 4 .u32 _ZZ10tlboKernelPiS_iP17curandStateXORWOWE3sum;
	// demoted variable
	.shared .align 8 .u64 _ZZ10tlboKernelPiS_iP17curandStateXORWOWE13block_teacher;
	// demoted variable
	.shared .align 4 .u32 _ZZ10tlboKernelPiS_iP17curandStateXORWOWE17block_teacher_dis;
	mov.u64 	%SPL, __local_depot1;
	cvta.local.u64 	%SP, %SPL;
	ld.param.u64 	%rd4, [_Z10tlboKernelPiS_iP17curandStateXORWOW_param_0];
	ld.param.u64 	%rd3, [_Z10tlboKernelPiS_iP17curandStateXORWOW_param_1];
	add.u64 	%rd5, %SP, 0;
	add.u64 	%rd1, %SPL, 0;
	mov.u32 	%r1, %tid.x;
	mov.u32 	%r2, %ctaid.x;
	mov.u32 	%r11, %ntid.x;
	mad.lo.s32 	%r12, %r2, %r11, %r1;
	mov.u32 	%r13, _ZZ10tlboKernelPiS_iP17curandStateXORWOWE6subPop;
	mad.lo.s32 	%r3, %r1, 60, %r13;
	mul.lo.s32 	%r14, %r12, 15;
	cvta.to.global.u64 	%rd6, %rd4;
	mul.wide.u32 	%rd7, %r14, 4;
	add.s64 	%rd8, %rd6, %rd7;
	ld.global.u32 	%r15, [%rd8];
	st.shared.u32 	[%r3], %r15;
	add.s32 	%r16, %r14, 1;
	mul.wide.u32 	%rd9, %r16, 4;
	add.s64 	%rd10, %rd6, %rd9;
	ld.global.u32 	%r17, [%rd10];
	st.shared.u32 	[%r3+4], %r17;
	add.s32 	%r18, %r14, 2;
	mul.wide.u32 	%rd11, %r18, 4;
	add.s64 	%rd12, %rd6, %rd11;
	ld.global.u32 	%r19, [%rd12];
	st.shared.u32 	[%r3+8], %r19;
	add.s32 	%r20, %r14, 3;
	mul.wide.u32 	%rd13, %r20, 4;
	add.s64 	%rd14, %rd6, %rd13;
	ld.global.u32 	%r21, [%rd14];
	st.shared.u32 	[%r3+12], %r21;
	add.s32 	%r22, %r14, 4;
	mul.wide.u32 	%rd15, %r22, 4;
	add.s64 	%rd16, %rd6, %rd15;
	ld.global.u32 	%r23, [%rd16];
	st.shared.u32 	[%r3+16], %r23;
	add.s32 	%r24, %r14, 5;
	mul.wide.u32 	%rd17, %r24, 4;
	add.s64 	%rd18, %rd6, %rd17;
	ld.global.u32 	%r25, [%rd18];
	st.shared.u32 	[%r3+20], %r25;
	add.s32 	%r26, %r14, 6;
	mul.wide.u32 	%rd19, %r26, 4;
	add.s64 	%rd20, %rd6, %rd19;
	ld.global.u32 	%r27, [%rd20];
	st.shared.u32 	[%r3+24], %r27;
	add.s32 	%r28, %r14, 7;
	mul.wide.u32 	%rd21, %r28, 4;
	add.s64 	%rd22, %rd6, %rd21;
	ld.global.u32 	%r29, [%rd22];
	st.shared.u32 	[%r3+28], %r29;
	add.s32 	%r30, %r14, 8;
	mul.wide.u32 	%rd23, %r30, 4;
	add.s64 	%rd24, %rd6, %rd23;
	ld.global.u32 	%r31, [%rd24];
	st.shared.u32 	[%r3+32], %r31;
	add.s32 	%r32, %r14, 9;
	mul.wide.u32 	%rd25, %r32, 4;
	add.s64 	%rd26, %rd6, %rd25;
	ld.global.u32 	%r33, [%rd26];
	st.shared.u32 	[%r3+36], %r33;
	add.s32 	%r34, %r14, 10;
	mul.wide.u32 	%rd27, %r34, 4;
	add.s64 	%rd28, %rd6, %rd27;
	ld.global.u32 	%r35, [%rd28];
	st.shared.u32 	[%r3+40], %r35;
	add.s32 	%r36, %r14, 11;
	mul.wide.u32 	%rd29, %r36, 4;
	add.s64 	%rd30, %rd6, %rd29;
	ld.global.u32 	%r37, [%rd30];
	st.shared.u32 	[%r3+44], %r37;
	add.s32 	%r38, %r14, 12;
	mul.wide.u32 	%rd31, %r38, 4;
	add.s64 	%rd32, %rd6, %rd31;
	ld.global.u32 	%r39, [%rd32];
	st.shared.u32 	[%r3+48], %r39;
	add.s32 	%r40, %r14, 13;
	mul.wide.u32 	%rd33, %r40, 4;
	add.s64 	%rd34, %rd6, %rd33;
	ld.global.u32 	%r41, [%rd34];
	st.shared.u32 	[%r3+52], %r41;
	add.s32 	%r42, %r14, 14;
	mul.wide.u32 	%rd35, %r42, 4;
	add.s64 	%rd36, %rd6, %rd35;
	ld.global.u32 	%r43, [%rd36];
	st.shared.u32 	[%r3+56], %r43;
	or.b32  	%r44, %r2, %r1;
	setp.ne.s32 	%p1, %r44, 0;
	@%p1 bra 	$L__BB1_2;
	mov.b32 	%r45, 2147483647;
	st.global.u32 	[best_sol_dis], %r45;
$L__BB1_2:
	cvta.to.global.u64 	%rd37, %rd3;
	mov.b32 	%r46, 2147483647;
	st.shared.u32 	[_ZZ10tlboKernelPiS_iP17curandStateXORWOWE17block_teacher_dis], %r46;
	bar.sync 	0;
	ld.shared.u32 	%r47, [%r3];
	ld.shared.u32 	%r48, [%r3+4];
	mad.lo.s32 	%r49, %r47, 15, %r48;
	mul.wide.s32 	%rd38, %r49, 4;
	add.s64 	%rd39, %rd37, %rd38;
	ld.global.u32 	%r50, [%rd39];
	ld.shared.u32 	%r51, [%r3+8];
	mad.lo.s32 	%r52, %r48, 15, %r51;
	mul.wide.s32 	%rd40, %r52, 4;
	add.s64 	%rd41, %rd37, %rd40;
	ld.global.u32 	%r53, [%rd41];
	add.s32 	%r54, %r53, %r50;
	ld.shared.u32 	%r55, [%r3+12];
	mad.lo.s32 	%r56, %r51, 15, %r55;
	mul.wide.s32 	%rd42, %r56, 4;
	add.s64 	%rd43, %rd37, %rd42;
	ld.global.u32 	%r57, [%rd43];
	add.s32 	%r58, %r57, %r54;
	ld.shared.u32 	%r59, [%r3+16];
	mad.lo.s32 	%r60, %r55, 15, %r59;
	mul.wide.s32 	%rd44, %r60, 4;
	add.s64 	%rd45, %rd37, %rd44;
	ld.global.u32 	%r61, [%rd45];
	add.s32 	%r62, %r61, %r58;
	ld.shared.u32 	%r63, [%r3+20];
	mad.lo.s32 	%r64, %r59, 15, %r63;
	mul.wide.s32 	%rd46, %r64, 4;
	add.s64 	%rd47, %rd37, %rd46;
	ld.global.u32 	%r65, [%rd47];
	add.s32 	%r66, %r65, %r62;
	ld.shared.u32 	%r67, [%r3+24];
	mad.lo.s32 	%r68, %r63, 15, %r67;
	mul.wide.s32 	%rd48, %r68, 4;
	add.s64 	%rd49, %rd37, %rd48;
	ld.global.u32 	%r69, [%rd49];
	add.s32 	%r70, %r69, %r66;
	ld.shared.u32 	%r71, [%r3+28];
	mad.lo.s32 	%r72, %r67, 15, %r71;
	mul.wide.s32 	%rd50, %r72, 4;
	add.s64 	%rd51, %rd37, %rd50;
	ld.global.u32 	%r73, [%rd51];
	add.s32 	%r74, %r73, %r70;
	ld.shared.u32 	%r75, [%r3+32];
	mad.lo.s32 	%r76, %r71, 15, %r75;
	mul.wide.s32 	%rd52, %r76, 4;
	add.s64 	%rd53, %rd37, %rd52;
	ld.global.u32 	%r77, [%rd53];
	add.s32 	%r78, %r77, %r74;
	ld.shared.u32 	%r79, [%r3+36];
	mad.lo.s32 	%r80, %r75, 15, %r79;
	mul.wide.s32 	%rd54, %r80, 4;
	add.s64 	%rd55, %rd37, %rd54;
	ld.global.u32 	%r81, [%rd55];
	add.s32 	%r82, %r81, %r78;
	ld.shared.u32 	%r83, [%r3+40];
	mad.lo.s32 	%r84, %r79, 15, %r83;
	mul.wide.s32 	%rd56, %r84, 4;
	add.s64 	%rd57, %rd37, %rd56;
	ld.global.u32 	%r85, [%rd57];
	add.s32 	%r86, %r85, %r82;
	ld.shared.u32 	%r87, [%r3+44];
	mad.lo.s32 	%r88, %r83, 15, %r87;
	mul.wide.s32 	%rd58, %r88, 4;
	add.s64 	%rd59, %rd37, %rd58;
	ld.global.u32 	%r89, [%rd59];
	add.s32 	%r90, %r89, %r86;
	ld.shared.u32 	%r91, [%r3+48];
	mad.lo.s32 	%r92, %r87, 15, %r91;
	mul.wide.s32 	%rd60, %r92, 4;
	add.s64 	%rd61, %rd37, %rd60;
	ld.global.u32 	%r93, [%rd61];
	add.s32 	%r94, %r93, %r90;
	ld.shared.u32 	%r95, [%r3+52];
	mad.lo.s32 	%r96, %r91, 15, %r95;
	mul.wide.s32 	%rd62, %r96, 4;
	add.s64 	%rd63, %rd37, %rd62;
	ld.global.u32 	%r97, [%rd63];
	add.s32 	%r98, %r97, %r94;
	ld.shared.u32 	%r99, [%r3+56];
	mad.lo.s32 	%r100, %r95, 15, %r99;
	mul.wide.s32 	%rd64, %r100, 4;
	add.s64 	%rd65, %rd37, %rd64;
	ld.global.u32 	%r101, [%rd65];
	add.s32 	%r193, %r101, %r98;
	shl.b32 	%r102, %r1, 2;
	mov.u32 	%r103, _ZZ10tlboKernelPiS_iP17curandStateXORWOWE7fitness;
	add.s32 	%r5, %r103, %r102;
	st.shared.u32 	[%r5], %r193;
	atom.global.min.s32 	%r6, [best_sol_dis], %r193;
	ld.global.u32 	%r7, [best_sol_dis];
	setp.eq.s32 	%p2, %r6, %r7;
	mul.wide.u32 	%rd66, %r1, 60;
	cvt.u64.u32 	%rd67, %r13;
	cvta.shared.u64 	%rd68, %rd67;
	add.s64 	%rd2, %rd68, %rd66;
	@%p2 bra 	$L__BB1_4;
	st.global.u64 	[best_sol], %rd2;
$L__BB1_4:
	setp.ne.s32 	%p3, %r1, 0;
	@%p3 bra 	$L__BB1_6;
	st.local.v2.u32 	[%rd1], {%r7, %r6};
	mov.u64 	%rd69, $str$4;
	cvta.global.u64 	%rd70, %rd69;
	{ // callseq 0, 0
	.param .b64 param0;
	st.param.b64 	[param0], %rd70;
	.param .b64 param1;
	st.param.b64 	[param1], %rd5;
	.param .b32 retval0;
	call.uni (retval0), 
	vprintf, 
	(
	param0, 
	param1
	);
	ld.param.b32 	%r105, [retval0];
	} // callseq 0
	ld.shared.u32 	%r193, [%r5];
$L__BB1_6:
	atom.shared.min.s32 	%r107, [_ZZ10tlboKernelPiS_iP17curandStateXORWOWE17block_teacher_dis], %r193;
	ld.shared.u32 	%r10, [_ZZ10tlboKernelPiS_iP17curandStateXORWOWE17block_teacher_dis];
	setp.eq.s32 	%p4, %r107, %r10;
	@%p4 bra 	$L__BB1_8;
	st.shared.u64 	[_ZZ10tlboKernelPiS_iP17curandStateXORWOWE13block_teacher], %rd2;
$L__BB1_8:
	setp.ne.s32 	%p5, %r1, 0;
	@%p5 bra 	$L__BB1_10;
	st.local.v2.u32 	[%rd1], {%r2, %r10};
	mov.u64 	%rd72, $str$5;
	cvta.global.u64 	%rd73, %rd72;
	{ // callseq 1, 0
	.param .b64 param0;
	st.param.b64 	[param0], %rd73;
	.param .b64 param1;
	st.param.b64 	[param1], %rd5;
	.param .b32 retval0;
	call.uni (retval0), 
	vprintf, 
	(
	param0, 
	param1
	);
	ld.param.b32 	%r108, [retval0];
	} // callseq 1
$L__BB1_10:
	setp.ne.s32 	%p6, %r1, 0;
	mov.b32 	%r110, 0;
	st.shared.u32 	[_ZZ10tlboKernelPiS_iP17curandStateXORWOWE3sum], %r110;
	bar.sync 	0;
	ld.shared.u32 	%r111, [%r5];
	atom.shared.add.u32 	%r112, [_ZZ10tlboKernelPiS_iP17curandStateXORWOWE3sum], %r111;
	@%p6 bra 	$L__BB1_12;
	ld.shared.u32 	%r113, [_ZZ10tlboKernelPiS_iP17curandStateXORWOWE3sum];
	shr.s32 	%r114, %r113, 31;
	shr.u32 	%r115, %r114, 30;
	add.s32 	%r116, %r113, %r115;
	shr.s32 	%r117, %r116, 2;
	st.shared.u32 	[_ZZ10tlboKernelPiS_iP17curandStateXORWOWE4mean], %r117;
$L__BB1_12:
	setp.ne.s32 	%p7, %r1, 0;
	bar.sync 	0;
	mov.b32 	%r118, 0;
	st.shared.u32 	[_ZZ10tlboKernelPiS_iP17curandStateXORWOWE3sum], %r118;
	bar.sync 	0;
	ld.shared.u32 	%r119, [%r5];
	atom.shared.add.u32 	%r120, [_ZZ10tlboKernelPiS_iP17curandStateXORWOWE3sum], %r119;
	@%p7 bra 	$L__BB1_14;
	ld.shared.u32 	%r121, [_ZZ10tlboKernelPiS_iP17curandStateXORWOWE3sum];
	shr.s32 	%r122, %r121, 31;
	shr.u32 	%r123, %r122, 30;
	add.s32 	%r124, %r121, %r123;
	shr.s32 	%r125, %r124, 2;
	st.shared.u32 	[_ZZ10tlboKernelPiS_iP17curandStateXORWOWE4mean], %r125;
$L__BB1_14:
	setp.ne.s32 	%p8, %r1, 0;
	bar.sync 	0;
	mov.b32 	%r126, 0;
	st.shared.u32 	[_ZZ10tlboKernelPiS_iP17curandStateXORWOWE3sum], %r126;
	bar.sync 	0;
	ld.shared.u32 	%r127, [%r5];
	atom.shared.add.u32 	%r128, [_ZZ10tlboKernelPiS_iP17curandStateXORWOWE3sum], %r127;
	@%p8 bra 	$L__BB1_16;
	ld.shared.u32 	%r129, [_ZZ10tlboKernelPiS_iP17curandStateXORWOWE3sum];
	shr.s32 	%r130, %r129, 31;
	shr.u32 	%r131, %r130, 30;
	add.s32 	%r132, %r129, %r131;
	shr.s32 	%r133, %r132, 2;
	st.shared.u32 	[_ZZ10tlboKernelPiS_iP17curandStateXORWOWE4mean], %r133;
$L__BB1_16:
	setp.ne.s32 	%p9, %r1, 0;
	bar.sync 	0;
	mov.b32 	%r134, 0;
	st.shared.u32 	[_ZZ10tlboKernelPiS_iP17curandStateXORWOWE3sum], %r134;
	bar.sync 	0;
	ld.shared.u32 	%r135, [%r5];
	atom.shared.add.u32 	%r136, [_ZZ10tlboKernelPiS_iP17curandStateXORWOWE3sum], %r135;
	@%p9 bra 	$L__BB1_18;
	ld.shared.u32 	%r137, [_ZZ10tlboKernelPiS_iP17curandStateXORWOWE3sum];
	shr.s32 	%r138, %r137, 31;
	shr.u32 	%r139, %r138, 30;
	add.s32 	%r140, %r137, %r139;
	shr.s32 	%r141, %r140, 2;
	st.shared.u32 	[_ZZ10tlboKernelPiS_iP17curandStateXORWOWE4mean], %r141;
$L__BB1_18:
	setp.ne.s32 	%p10, %r1, 0;
	bar.sync 	0;
	mov.b32 	%r142, 0;
	st.shared.u32 	[_ZZ10tlboKernelPiS_iP17curandStateXORWOWE3sum], %r142;
	bar.sync 	0;
	ld.shared.u32 	%r143, [%r5];
	atom.shared.add.u32 	%r144, [_ZZ10tlboKernelPiS_iP17curandStateXORWOWE3sum], %r143;
	@%p10 bra 	$L__BB1_20;
	ld.shared.u32 	%r145, [_ZZ10tlboKernelPiS_iP17curandStateXORWOWE3sum];
	shr.s32 	%r146, %r145, 31;
	shr.u32 	%r147, %r146, 30;
	add.s32 	%r148, %r145, %r147;
	shr.s32 	%r149, %r148, 2;
	st.shared.u32 	[_ZZ10tlboKernelPiS_iP17curandStateXORWOWE4mean], %r149;
$L__BB1_20:
	setp.ne.s32 	%p11, %r1, 0;
	bar.sync 	0;
	mov.b32 	%r150, 0;
	st.shared.u32 	[_ZZ10tlboKernelPiS_iP17curandStateXORWOWE3sum], %r150;
	bar.sync 	0;
	ld.shared.u32 	%r151, [%r5];
	atom.shared.add.u32 	%r152, [_ZZ10tlboKernelPiS_iP17curandStateXORWOWE3sum], %r151;
	@%p11 bra 	$L__BB1_22;
	ld.shared.u32 	%r153, [_ZZ10tlboKernelPiS_iP17curandStateXORWOWE3sum];
	shr.s32 	%r154, %r153, 31;
	shr.u32 	%r155, %r154, 30;
	add.s32 	%r156, %r153, %r155;
	shr.s32 	%r157, %r156, 2;
	st.shared.u32 	[_ZZ10tlboKernelPiS_iP17curandStateXORWOWE4mean], %r157;
$L__BB1_22:
	setp.ne.s32 	%p12, %r1, 0;
	bar.sync 	0;
	mov.b32 	%r158, 0;
	st.shared.u32 	[_ZZ10tlboKernelPiS_iP17curandStateXORWOWE3sum], %r158;
	bar.sync 	0;
	ld.shared.u32 	%r159, [%r5];
	atom.shared.add.u32 	%r160, [_ZZ10tlboKernelPiS_iP17curandStateXORWOWE3sum], %r159;
	@%p12 bra 	$L__BB1_24;
	ld.shared.u32 	%r161, [_ZZ10tlboKernelPiS_iP17curandStateXORWOWE3sum];
	shr.s32 	%r162, %r161, 31;
	shr.u32 	%r163, %r162, 30;
	add.s32 	%r164, %r161, %r163;
	shr.s32 	%r165, %r164, 2;
	st.shared.u32 	[_ZZ10tlboKernelPiS_iP17curandStateXORWOWE4mean], %r165;
$L__BB1_24:
	setp.ne.s32 	%p13, %r1, 0;
	bar.sync 	0;
	mov.b32 	%r166, 0;
	st.shared.u32 	[_ZZ10tlboKernelPiS_iP17curandStateXORWOWE3sum], %r166;
	bar.sync 	0;
	ld.shared.u32 	%r167, [%r5];
	atom.shared.add.u32 	%r168, [_ZZ10tlboKernelPiS_iP17curandStateXORWOWE3sum], %r167;
	@%p13 bra 	$L__BB1_26;
	ld.shared.u32 	%r169, [_ZZ10tlboKernelPiS_iP17curandStateXORWOWE3sum];
	shr.s32 	%r170, %r169, 31;
	shr.u32 	%r171, %r170, 30;
	add.s32 	%r172, %r169, %r171;
	shr.s32 	%r173, %r172, 2;
	st.shared.u32 	[_ZZ10tlboKernelPiS_iP17curandStateXORWOWE4mean], %r173;
$L__BB1_26:
	setp.ne.s32 	%p14, %r1, 0;
	bar.sync 	0;
	mov.b32 	%r174, 0;
	st.shared.u32 	[_ZZ10tlboKernelPiS_iP17curandStateXORWOWE3sum], %r174;
	bar.sync 	0;
	ld.shared.u32 	%r175, [%r5];
	atom.shared.add.u32 	%r176, [_ZZ10tlboKernelPiS_iP17curandStateXORWOWE3sum], %r175;
	@%p14 bra 	$L__BB1_28;
	ld.shared.u32 	%r177, [_ZZ10tlboKernelPiS_iP17curandStateXORWOWE3sum];
	shr.s32 	%r178, %r177, 31;
	shr.u32 	%r179, %r178, 30;
	add.s32 	%r180, %r177, %r179;
	shr.s32 	%r181, %r180, 2;
	st.shared.u32 	[_ZZ10tlboKernelPiS_iP17curandStateXORWOWE4mean], %r181;
$L__BB1_28:
	setp.ne.s32 	%p15, %r1, 0;
	bar.sync 	0;
	mov.b32 	%r182, 0;
	st.shared.u32 	[_ZZ10tlboKernelPiS_iP17curandStateXORWOWE3sum], %r182;
	bar.sync 	0;
	ld.shared.u32 	%r183, [%r5];
	atom.shared.add.u32 	%r184, [_ZZ10tlboKernelPiS_iP17curandStateXORWOWE3sum], %r183;
	@%p15 bra 	$L__BB1_30;
	ld.shared.u32 	%r185, [_ZZ10tlboKernelPiS_iP17curandStateXORWOWE3sum];
	shr.s32 	%r186, %r185, 31;
	shr.u32 	%r187, %r186, 30;
	add.s32 	%r188, %r185, %r187;
	shr.s32 	%r189, %r188, 2;
	st.shared.u32 	[_ZZ10tlboKernelPiS_iP17curandStateXORWOWE4mean], %r189;
$L__BB1_30:
	bar.sync 	0;
	ld.shared.u32 	%r190, [_ZZ10tlboKernelPiS_iP17curandStateXORWOWE4mean];
	st.local.u32 	[%rd1], %r190;
	mov.u64 	%rd75, $str$6;
	cvta.global.u64 	%rd76, %rd75;
	{ // callseq 2, 0
	.param .b64 param0;
	st.param.b64 	[param0], %rd76;
	.param .b64 param1;
	st.param.b64 	[param1], %rd5;
	.param .b32 retval0;
	call.uni (retval0), 
	vprintf, 
	(
	param0, 
	param1
	);
	ld.param.b32 	%r191, [retval0];
	} // callseq 2
	ret;

}


// ===== COMPILED SASS (sm_100) =====

	.target	sm_100

	.elftype	@"ET_EXEC"


//--------------------- .note.nv.tkinfo           --------------------------
	.section	.note.nv.tkinfo,"",@"SHT_NOTE"
	.sectionflags	@"SHF_NOTE_NV_TKINFO"
	.tkinfo
        /*0018*/ 	.word	0x00000002
        /*0030*/ 	.string	""
        /*0030*/ 	.string	"ptxas"
        /*0030*/ 	.string	"Cuda compilation tools, release 13.0, V13.0.88"
        /*0030*/ 	.string	"Build cuda_13.0.r13.0/compiler.36424714_0"
        /*0030*/ 	.string	"-arch sm_100 -m 64 "



//--------------------- .note.nv.cuinfo           --------------------------
	.section	.note.nv.cuinfo,"",@"SHT_NOTE"
	.sectionflags	@"SHF_NOTE_NV_CUINFO"
        /*0018*/ 	.short	0x0002
        /*001a*/ 	.short	0x0064
        /*001c*/ 	.short	0x0082
	.zero		2


//--------------------- .nv.info                  --------------------------
	.section	.nv.info,"",@"SHT_CUDA_INFO"
	.align	4


	//----- nvinfo : EIATTR_REGCOUNT
	.align		4
        /*0000*/ 	.byte	0x04, 0x2f
        /*0002*/ 	.short	(.L_15 - .L_14)
	.align		4
.L_14:
        /*0004*/ 	.word	index@(_Z12setup_kernelP17curandStateXORWOW)
        /*0008*/ 	.word	0x0000001f


	//----- nvinfo : EIATTR_FRAME_SIZE
	.align		4
.L_15:
        /*000c*/ 	.byte	0x04, 0x11
        /*000e*/ 	.short	(.L_17 - .L_16)
	.align		4
.L_16:
        /*0010*/ 	.word	index@(_Z12setup_kernelP17curandStateXORWOW)
        /*0014*/ 	.word	0x00000000


	//----- nvinfo : EIATTR_REGCOUNT
	.align		4
.L_17:
        /*0018*/ 	.byte	0x04, 0x2f
        /*001a*/ 	.short	(.L_19 - .L_18)
	.align		4
.L_18:
        /*001c*/ 	.word	index@(_Z10tlboKernelPiS_iP17curandStateXORWOW)
        /*0020*/ 	.word	0x00000020


	//----- nvinfo : EIATTR_FRAME_SIZE
	.align		4
.L_19:
        /*0024*/ 	.byte	0x04, 0x11
        /*0026*/ 	.short	(.L_21 - .L_20)
	.align		4
.L_20:
        /*0028*/ 	.word	index@(_Z10tlboKernelPiS_iP17curandStateXORWOW)
        /*002c*/ 	.word	0x00000008


	//----- nvinfo : EIATTR_MIN_STACK_SIZE
	.align		4
.L_21:
        /*0030*/ 	.byte	0x04, 0x12
        /*0032*/ 	.short	(.L_23 - .L_22)
	.align		4
.L_22:
        /*0034*/ 	.word	index@(_Z10tlboKernelPiS_iP17curandStateXORWOW)
        /*0038*/ 	.word	0x00000008


	//----- nvinfo : EIATTR_MIN_STACK_SIZE
	.align		4
.L_23:
        /*003c*/ 	.byte	0x04, 0x12
        /*003e*/ 	.short	(.L_25 - .L_24)
	.align		4
.L_24:
        /*0040*/ 	.word	index@(_Z12setup_kernelP17curandStateXORWOW)
        /*0044*/ 	.word	0x00000000
.L_25:


//--------------------- .nv.compat                --------------------------
	.section	.nv.compat,"",@"SHT_CUDA_COMPAT_INFO"
	.align	4
        /*0000*/ 	.byte	0x02, 0x09, 0x00, 0x00, 0x02, 0x02, 0x01, 0x00, 0x02, 0x05, 0x05, 0x00, 0x03, 0x07, 0x01, 0x01
        /*0010*/ 	.byte	0x02, 0x03, 0x00, 0x00, 0x02, 0x06, 0x01, 0x00, 0x04, 0x0b, 0x08, 0x00, 0x09, 0x00, 0x00, 0x00
        /*0020*/ 	.byte	0x00, 0x00, 0x00, 0x00


//--------------------- .nv.info._Z10tlboKernelPiS_iP17curandStateXORWOW --------------------------
	.section	.nv.info._Z10tlboKernelPiS_iP17curandStateXORWOW,"",@"SHT_CUDA_INFO"
	.sectionflags	@""
	.align	4


	//----- nvinfo : EIATTR_CUDA_API_VERSION
	.align		4
        /*0000*/ 	.byte	0x04, 0x37
        /*0002*/ 	.short	(.L_27 - .L_26)
.L_26:
        /*0004*/ 	.word	0x00000082


	//----- nvinfo : EIATTR_KPARAM_INFO
	.align		4
.L_27:
        /*0008*/ 	.byte	0x04, 0x17
        /*000a*/ 	.short	(.L_29 - .L_28)
.L_28:
        /*000c*/ 	.word	0x00000000
        /*0010*/ 	.short	0x0003
        /*0012*/ 	.short	0x0018
        /*0014*/ 	.byte	0x00, 0xf5, 0x21, 0x00


	//----- nvinfo : EIATTR_KPARAM_INFO
	.align		4
.L_29:
        /*0018*/ 	.byte	0x04, 0x17
        /*001a*/ 	.short	(.L_31 - .L_30)
.L_30:
        /*001c*/ 	.word	0x00000000
        /*0020*/ 	.short	0x0002
        /*0022*/ 	.short	0x0010
        /*0024*/ 	.byte	0x00, 0xf0, 0x11, 0x00


	//----- nvinfo : EIATTR_KPARAM_INFO
	.align		4
.L_31:
        /*0028*/ 	.byte	0x04, 0x17
        /*002a*/ 	.short	(.L_33 - .L_32)
.L_32:
        /*002c*/ 	.word	0x00000000
        /*0030*/ 	.short	0x0001
        /*0032*/ 	.short	0x0008
        /*0034*/ 	.byte	0x00, 0xf5, 0x21, 0x00


	//----- nvinfo : EIATTR_KPARAM_INFO
	.align		4
.L_33:
        /*0038*/ 	.byte	0x04, 0x17
        /*003a*/ 	.short	(.L_35 - .L_34)
.L_34:
        /*003c*/ 	.word	0x00000000
        /*0040*/ 	.short	0x0000
        /*0042*/ 	.short	0x0000
        /*0044*/ 	.byte	0x00, 0xf5, 0x21, 0x00


	//----- nvinfo : EIATTR_SPARSE_MMA_MASK
	.align		4
.L_35:
        /*0048*/ 	.byte	0x03, 0x50
        /*004a*/ 	.short	0x0000


	//----- nvinfo : EIATTR_MAXREG_COUNT
	.align		4
        /*004c*/ 	.byte	0x03, 0x1b
        /*004e*/ 	.short	0x00ff


	//----- nvinfo : EIATTR_NUM_BARRIERS
	.align		4
        /*0050*/ 	.byte	0x02, 0x4c
        /*0052*/ 	.byte	0x01
	.zero		1


	//----- nvinfo : EIATTR_EXTERNS
	.align		4
        /*0054*/ 	.byte	0x04, 0x0f
        /*0056*/ 	.short	(.L_37 - .L_36)


	//   ....[0]....
	.align		4
.L_36:
        /*0058*/ 	.word	index@(vprintf)


	//----- nvinfo : EIATTR_MERCURY_ISA_VERSION
	.align		4
.L_37:
        /*005c*/ 	.byte	0x03, 0x5f
        /*005e*/ 	.short	0x0101


	//----- nvinfo : EIATTR_INT_WARP_WIDE_INSTR_OFFSETS
	.align		4
        /*0060*/ 	.byte	0x04, 0x31
        /*0062*/ 	.short	(.L_39 - .L_38)


	//   ....[0]....
.L_38:
        /*0064*/ 	.word	0x00000c80


	//   ....[1]....
        /*0068*/ 	.word	0x00000d30


	//   ....[2]....
        /*006c*/ 	.word	0x00000d60


	//   ....[3]....
        /*0070*/ 	.word	0x00000da0


	//   ....[4]....
        /*0074*/ 	.word	0x00000e50


	//   ....[5]....
        /*0078*/ 	.word	0x00000e90


	//   ....[6]....
        /*007c*/ 	.word	0x00000f40


	//   ....[7]....
        /*0080*/ 	.word	0x00000f80


	//   ....[8]....
        /*0084*/ 	.word	0x00001030


	//   ....[9]....
        /*0088*/ 	.word	0x00001070


	//   ....[10]....
        /*008c*/ 	.word	0x00001120


	//   ....[11]....
        /*0090*/ 	.word	0x00001160


	//   ....[12]....
        /*0094*/ 	.word	0x00001210


	//   ....[13]....
        /*0098*/ 	.word	0x00001250


	//   ....[14]....
        /*009c*/ 	.word	0x00001300


	//   ....[15]....
        /*00a0*/ 	.word	0x00001340


	//   ....[16]....
        /*00a4*/ 	.word	0x000013f0


	//   ....[17]....
        /*00a8*/ 	.word	0x00001430


	//   ....[18]....
        /*00ac*/ 	.word	0x000014e0


	//   ....[19]....
        /*00b0*/ 	.word	0x000015d0


	//----- nvinfo : EIATTR_VRC_CTA_INIT_COUNT
	.align		4
.L_39:
        /*00b4*/ 	.byte	0x02, 0x4a
	.zero		1
	.zero		1


	//----- nvinfo : EIATTR_SYSCALL_OFFSETS
	.align		4
        /*00b8*/ 	.byte	0x04, 0x46
        /*00ba*/ 	.short	(.L_41 - .L_40)


	//   ....[0]....
.L_40:
        /*00bc*/ 	.word	0x00000ac0


	//   ....[1]....
        /*00c0*/ 	.word	0x00000c30


	//   ....[2]....
        /*00c4*/ 	.word	0x000016c0


	//----- nvinfo : EIATTR_EXIT_INSTR_OFFSETS
	.align		4
.L_41:
        /*00c8*/ 	.byte	0x04, 0x1c
        /*00ca*/ 	.short	(.L_43 - .L_42)


	//   ....[0]....
.L_42:
        /*00cc*/ 	.word	0x000016d0


	//----- nvinfo : EIATTR_CRS_STACK_SIZE
	.align		4
.L_43:
        /*00d0*/ 	.byte	0x04, 0x1e
        /*00d2*/ 	.short	(.L_45 - .L_44)
.L_44:
        /*00d4*/ 	.word	0x00000000


	//----- nvinfo : EIATTR_CBANK_PARAM_SIZE
	.align		4
.L_45:
        /*00d8*/ 	.byte	0x03, 0x19
        /*00da*/ 	.short	0x0020


	//----- nvinfo : EIATTR_PARAM_CBANK
	.align		4
        /*00dc*/ 	.byte	0x04, 0x0a
        /*00de*/ 	.short	(.L_47 - .L_46)
	.align		4
.L_46:
        /*00e0*/ 	.word	index@(.nv.constant0._Z10tlboKernelPiS_iP17curandStateXORWOW)
        /*00e4*/ 	.short	0x0380
        /*00e6*/ 	.short	0x0020


	//----- nvinfo : EIATTR_SW_WAR
	.align		4
.L_47:
        /*00e8*/ 	.byte	0x04, 0x36
        /*00ea*/ 	.short	(.L_49 - .L_48)
.L_48:
        /*00ec*/ 	.word	0x00000008
.L_49:


//--------------------- .nv.info._Z12setup_kernelP17curandStateXORWOW --------------------------
	.section	.nv.info._Z12setup_kernelP17curandStateXORWOW,"",@"SHT_CUDA_INFO"
	.sectionflags	@""
	.align	4


	//----- nvinfo : EIATTR_CUDA_API_VERSION
	.align		4
        /*0000*/ 	.byte	0x04, 0x37
        /*0002*/ 	.short	(.L_51 - .L_50)
.L_50:
        /*0004*/ 	.word	0x00000082


	//----- nvinfo : EIATTR_KPARAM_INFO
	.align		4
.L_51:
        /*0008*/ 	.byte	0x04, 0x17
        /*000a*/ 	.short	(.L_53 - .L_52)
.L_52:
        /*000c*/ 	.word	0x00000000
        /*0010*/ 	.short	0x0000
        /*0012*/ 	.short	0x0000
        /*0014*/ 	.byte	0x00, 0xf5, 0x21, 0x00


	//----- nvinfo : EIATTR_SPARSE_MMA_MASK
	.align		4
.L_53:
        /*0018*/ 	.byte	0x03, 0x50
        /*001a*/ 	.short	0x0000


	//----- nvinfo : EIATTR_MAXREG_COUNT
	.align		4
        /*001c*/ 	.byte	0x03, 0x1b
        /*001e*/ 	.short	0x00ff


	//----- nvinfo : EIATTR_MERCURY_ISA_VERSION
	.align		4
        /*0020*/ 	.byte	0x03, 0x5f
        /*0022*/ 	.short	0x0101


	//----- nvinfo : EIATTR_VRC_CTA_INIT_COUNT
	.align		4
        /*0024*/ 	.byte	0x02, 0x4a
	.zero		1
	.zero		1


	//----- nvinfo : EIATTR_EXIT_INSTR_OFFSETS
	.align		4
        /*0028*/ 	.byte	0x04, 0x1c
        /*002a*/ 	.short	(.L_55 - .L_54)


	//   ....[0]....
.L_54:
        /*002c*/ 	.word	0x00000e70


	//----- nvinfo : EIATTR_CRS_STACK_SIZE
	.align		4
.L_55:
        /*0030*/ 	.byte	0x04, 0x1e
        /*0032*/ 	.short	(.L_57 - .L_56)
.L_56:
        /*0034*/ 	.word	0x00000000


	//----- nvinfo : EIATTR_CBANK_PARAM_SIZE
	.align		4
.L_57:
        /*0038*/ 	.byte	0x03, 0x19
        /*003a*/ 	.short	0x0008


	//----- nvinfo : EIATTR_PARAM_CBANK
	.align		4
        /*003c*/ 	.byte	0x04, 0x0a
        /*003e*/ 	.short	(.L_59 - .L_58)
	.align		4
.L_58:
        /*0040*/ 	.word	index@(.nv.constant0._Z12setup_kernelP17curandStateXORWOW)
        /*0044*/ 	.short	0x0380
        /*0046*/ 	.short	0x0008


	//----- nvinfo : EIATTR_SW_WAR
	.align		4
.L_59:
        /*0048*/ 	.byte	0x04, 0x36
        /*004a*/ 	.short	(.L_61 - .L_60)
.L_60:
        /*004c*/ 	.word	0x00000008
.L_61:


//--------------------- .nv.callgraph             --------------------------
	.section	.nv.callgraph,"",@"SHT_CUDA_CALLGRAPH"
	.align	4
	.sectionentsize	8
	.align		4
        /*0000*/ 	.word	0x00000000
	.align		4
        /*0004*/ 	.word	0xffffffff
	.align		4
        /*0008*/ 	.word	index@(_Z10tlboKernelPiS_iP17curandStateXORWOW)
	.align		4
        /*000c*/ 	.word	index@(vprintf)
	.align		4
        /*0010*/ 	.word	0x00000000
	.align		4
        /*0014*/ 	.word	0xfffffffe
	.align		4
        /*0018*/ 	.word	0x00000000
	.align		4
        /*001c*/ 	.word	0xfffffffd
	.align		4
        /*0020*/ 	.word	0x00000000
	.align		4
        /*0024*/ 	.word	0xfffffffc


//--------------------- .nv.constant4             --------------------------
	.section	.nv.constant4,"a",@progbits
	.align	8
	.align		8
.nv.constant4:
        /*0000*/ 	.dword	vprintf
	.align		8
        /*0008*/ 	.dword	precalc_xorwow_matrix
	.align		8
        /*0010*/ 	.dword	precalc_xorwow_offset_matrix
	.align		8
        /*0018*/ 	.dword	mrg32k3aM1
	.align		8
        /*0020*/ 	.dword	mrg32k3aM2
	.align		8
        /*0028*/ 	.dword	mrg32k3aM1SubSeq
	.align		8
        /*0030*/ 	.dword	mrg32k3aM2SubSeq
	.align		8
        /*0038*/ 	.dword	mrg32k3aM1Seq
	.align		8
        /*0040*/ 	.dword	mrg32k3aM2Seq
	.align		8
        /*0048*/ 	.dword	best_sol
	.align		8
        /*0050*/ 	.dword	best_sol_dis
	.align		8
        /*0058*/ 	.dword	$str$4
	.align		8
        /*0060*/ 	.dword	$str$5
	.align		8
        /*0068*/ 	.dword	$str$6


//--------------------- .nv.constant3             --------------------------
	.section	.nv.constant3,"a",@progbits
	.align	8
.nv.constant3:
	.type		__cr_lgamma_table,@object
	.size		__cr_lgamma_table,(.L_8 - __cr_lgamma_table)
__cr_lgamma_table:
        /*0000*/ 	.byte	0x00, 0x00, 0x00, 0x00, 0x00, 0x00, 0x00, 0x00, 0x00, 0x00, 0x00, 0x00, 0x00, 0x00, 0x00, 0x00
        /*0010*/ 	.byte	0xef, 0x39, 0xfa, 0xfe, 0x42, 0x2e, 0xe6, 0x3f, 0x02, 0x20, 0x2a, 0xfa, 0x0b, 0xab, 0xfc, 0x3f
        /*0020*/ 	.byte	0xf9, 0x2c, 0x92, 0x7c, 0xa7, 0x6c, 0x09, 0x40, 0xc9, 0x79, 0x44, 0x3c, 0x64, 0x26, 0x13, 0x40
        /*0030*/ 	.byte	0xca, 0x01, 0xcf, 0x3a, 0x27, 0x51, 0x1a, 0x40, 0x30, 0xcc, 0x2d, 0xf3, 0xe1, 0x0c, 0x21, 0x40
        /*0040*/ 	.byte	0x0d, 0xb7, 0xfc, 0x82, 0x8e, 0x35, 0x25, 0x40
.L_8:


//--------------------- .text._Z10tlboKernelPiS_iP17curandStateXORWOW --------------------------
	.section	.text._Z10tlboKernelPiS_iP17curandStateXORWOW,"ax",@progbits
	.align	128
        .global         _Z10tlboKernelPiS_iP17curandStateXORWOW
        .type           _Z10tlboKernelPiS_iP17curandStateXORWOW,@function
        .size           _Z10tlboKernelPiS_iP17curandStateXORWOW,(.L_x_15 - _Z10tlboKernelPiS_iP17curandStateXORWOW)
        .other          _Z10tlboKernelPiS_iP17curandStateXORWOW,@"STO_CUDA_ENTRY STV_DEFAULT"
_Z10tlboKernelPiS_iP17curandStateXORWOW:
.text._Z10tlboKernelPiS_iP17curandStateXORWOW:
[----:B------:R-:W0:Y:S01]  /*0000*/  LDC R1, c[0x0][0x37c] ;  /* 0x0000df00ff017b82 */ /* 0x000e220000000800 */
[----:B------:R-:W1:Y:S01]  /*0010*/  S2R R19, SR_TID.X ;  /* 0x0000000000137919 */ /* 0x000e620000002100 */
[----:B------:R-:W2:Y:S06]  /*0020*/  LDCU UR7, c[0x0][0x2fc] ;  /* 0x00005f80ff0777ac */ /* 0x000eac0008000800 */
[----:B------:R-:W3:Y:S01]  /*0030*/  LDC.64 R10, c[0x0][0x380] ;  /* 0x0000e000ff0a7b82 */ /* 0x000ee20000000a00 */
[----:B0-----:R-:W-:Y:S01]  /*0040*/  VIADD R1, R1, 0xfffffff8 ;  /* 0xfffffff801017836 */ /* 0x001fe20000000000 */
[----:B------:R-:W1:Y:S01]  /*0050*/  S2R R2, SR_CTAID.X ;  /* 0x0000000000027919 */ /* 0x000e620000002500 */
[----:B------:R-:W1:Y:S01]  /*0060*/  LDCU UR6, c[0x0][0x360] ;  /* 0x00006c00ff0677ac */ /* 0x000e620008000800 */
[----:B------:R-:W0:Y:S01]  /*0070*/  LDCU.64 UR4, c[0x0][0x358] ;  /* 0x00006b00ff0477ac */ /* 0x000e220008000a00 */
[----:B-1----:R-:W-:-:S04]  /*0080*/  IMAD R3, R2, UR6, R19 ;  /* 0x0000000602037c24 */ /* 0x002fc8000f8e0213 */
[----:B------:R-:W-:-:S04]  /*0090*/  IMAD R3, R3, 0xf, RZ ;  /* 0x0000000f03037824 */ /* 0x000fc800078e02ff */
[C---:B------:R-:W-:Y:S02]  /*00a0*/  VIADD R21, R3.reuse, 0x1 ;  /* 0x0000000103157836 */ /* 0x040fe40000000000 */
[C---:B------:R-:W-:Y:S01]  /*00b0*/  VIADD R23, R3.reuse, 0x2 ;  /* 0x0000000203177836 */ /* 0x040fe20000000000 */
[----:B------:R-:W-:Y:S01]  /*00c0*/  IADD3 R25, PT, PT, R3, 0x7, RZ ;  /* 0x0000000703197810 */ /* 0x000fe20007ffe0ff */
[----:B---3--:R-:W-:-:S04]  /*00d0*/  IMAD.WIDE.U32 R20, R21, 0x4, R10 ;  /* 0x0000000415147825 */ /* 0x008fc800078e000a */
[--C-:B------:R-:W-:Y:S01]  /*00e0*/  IMAD.WIDE.U32 R22, R23, 0x4, R10.reuse ;  /* 0x0000000417167825 */ /* 0x100fe200078e000a */
[----:B0-----:R0:W3:Y:S03]  /*00f0*/  LDG.E R6, desc[UR4][R20.64] ;  /* 0x0000000414067981 */ /* 0x0010e6000c1e1900 */
[C---:B------:R-:W-:Y:S01]  /*0100*/  VIADD R13, R3.reuse, 0x4 ;  /* 0x00000004030d7836 */ /* 0x040fe20000000000 */
[----:B------:R1:W4:Y:S01]  /*0110*/  LDG.E R7, desc[UR4][R22.64] ;  /* 0x0000000416077981 */ /* 0x000322000c1e1900 */
[C---:B------:R-:W-:Y:S02]  /*0120*/  VIADD R17, R3.reuse, 0x6 ;  /* 0x0000000603117836 */ /* 0x040fe40000000000 */
[----:B------:R-:W-:-:S04]  /*0130*/  IMAD.WIDE.U32 R8, R3, 0x4, R10 ;  /* 0x0000000403087825 */ /* 0x000fc800078e000a */
[----:B------:R-:W-:Y:S02]  /*0140*/  VIADD R15, R3, 0x5 ;  /* 0x00000005030f7836 */ /* 0x000fe40000000000 */
[--C-:B------:R-:W-:Y:S01]  /*0150*/  IMAD.WIDE.U32 R12, R13, 0x4, R10.reuse ;  /* 0x000000040d0c7825 */ /* 0x100fe200078e000a */
[----:B------:R-:W-:Y:S01]  /*0160*/  IADD3 R24, PT, PT, R3, 0xb, RZ ;  /* 0x0000000b03187810 */ /* 0x000fe20007ffe0ff */
[----:B------:R-:W5:Y:S02]  /*0170*/  LDG.E R9, desc[UR4][R8.64] ;  /* 0x0000000408097981 */ /* 0x000f64000c1e1900 */
[----:B------:R-:W-:Y:S01]  /*0180*/  IMAD.WIDE.U32 R16, R17, 0x4, R10 ;  /* 0x0000000411107825 */ /* 0x000fe200078e000a */
[----:B------:R-:W-:-:S03]  /*0190*/  IADD3 R5, PT, PT, R3, 0x3, RZ ;  /* 0x0000000303057810 */ /* 0x000fc60007ffe0ff */
[--C-:B0-----:R-:W-:Y:S01]  /*01a0*/  IMAD.WIDE.U32 R20, R25, 0x4, R10.reuse ;  /* 0x0000000419147825 */ /* 0x101fe200078e000a */
[----:B------:R-:W-:Y:S01]  /*01b0*/  IADD3 R29, PT, PT, R3, 0xe, RZ ;  /* 0x0000000e031d7810 */ /* 0x000fe20007ffe0ff */
[----:B------:R-:W2:Y:S02]  /*01c0*/  LDG.E R27, desc[UR4][R16.64] ;  /* 0x00000004101b7981 */ /* 0x000ea4000c1e1900 */
[----:B------:R-:W-:Y:S02]  /*01d0*/  IMAD.WIDE.U32 R14, R15, 0x4, R10 ;  /* 0x000000040f0e7825 */ /* 0x000fe400078e000a */
[----:B------:R0:W2:Y:S02]  /*01e0*/  LDG.E R8, desc[UR4][R12.64] ;  /* 0x000000040c087981 */ /* 0x0000a4000c1e1900 */
[C---:B-1----:R-:W-:Y:S02]  /*01f0*/  VIADD R23, R3.reuse, 0x8 ;  /* 0x0000000803177836 */ /* 0x042fe40000000000 */
[C---:B------:R-:W-:Y:S01]  /*0200*/  VIADD R22, R3.reuse, 0xa ;  /* 0x0000000a03167836 */ /* 0x040fe20000000000 */
[----:B------:R1:W2:Y:S01]  /*0210*/  LDG.E R26, desc[UR4][R20.64] ;  /* 0x00000004141a7981 */ /* 0x0002a2000c1e1900 */
[----:B------:R-:W-:-:S02]  /*0220*/  VIADD R28, R3, 0xc ;  /* 0x0000000c031c7836 */ /* 0x000fc40000000000 */
[C---:B------:R-:W-:Y:S01]  /*0230*/  VIADD R0, R3.reuse, 0x9 ;  /* 0x0000000903007836 */ /* 0x040fe20000000000 */
[----:B------:R1:W2:Y:S01]  /*0240*/  LDG.E R18, desc[UR4][R14.64] ;  /* 0x000000040e127981 */ /* 0x0002a2000c1e1900 */
[----:B------:R-:W-:Y:S02]  /*0250*/  VIADD R25, R3, 0xd ;  /* 0x0000000d03197836 */ /* 0x000fe40000000000 */
[----:B0-----:R-:W-:-:S04]  /*0260*/  IMAD.WIDE.U32 R12, R23, 0x4, R10 ;  /* 0x00000004170c7825 */ /* 0x001fc800078e000a */
[--C-:B------:R-:W-:Y:S02]  /*0270*/  IMAD.WIDE.U32 R16, R22, 0x4, R10.reuse ;  /* 0x0000000416107825 */ /* 0x100fe400078e000a */
[----:B------:R0:W2:Y:S02]  /*0280*/  LDG.E R12, desc[UR4][R12.64] ;  /* 0x000000040c0c7981 */ /* 0x0000a4000c1e1900 */
[--C-:B-1----:R-:W-:Y:S02]  /*0290*/  IMAD.WIDE.U32 R20, R24, 0x4, R10.reuse ;  /* 0x0000000418147825 */ /* 0x102fe400078e000a */
[----:B------:R-:W2:Y:S02]  /*02a0*/  LDG.E R16, desc[UR4][R16.64] ;  /* 0x0000000410107981 */ /* 0x000ea4000c1e1900 */
[--C-:B------:R-:W-:Y:S02]  /*02b0*/  IMAD.WIDE.U32 R22, R28, 0x4, R10.reuse ;  /* 0x000000041c167825 */ /* 0x100fe400078e000a */
[----:B------:R-:W2:Y:S02]  /*02c0*/  LDG.E R20, desc[UR4][R20.64] ;  /* 0x0000000414147981 */ /* 0x000ea4000c1e1900 */
[----:B------:R-:W-:-:S02]  /*02d0*/  IMAD.WIDE.U32 R4, R5, 0x4, R10 ;  /* 0x0000000405047825 */ /* 0x000fc400078e000a */
[----:B------:R-:W2:Y:S02]  /*02e0*/  LDG.E R22, desc[UR4][R22.64] ;  /* 0x0000000416167981 */ /* 0x000ea4000c1e1900 */
[--C-:B------:R-:W-:Y:S02]  /*02f0*/  IMAD.WIDE.U32 R14, R0, 0x4, R10.reuse ;  /* 0x00000004000e7825 */ /* 0x100fe400078e000a */
[----:B------:R1:W2:Y:S02]  /*0300*/  LDG.E R5, desc[UR4][R4.64] ;  /* 0x0000000404057981 */ /* 0x0002a4000c1e1900 */
[--C-:B------:R-:W-:Y:S02]  /*0310*/  IMAD.WIDE.U32 R24, R25, 0x4, R10.reuse ;  /* 0x0000000419187825 */ /* 0x100fe400078e000a */
[----:B------:R-:W2:Y:S02]  /*0320*/  LDG.E R14, desc[UR4][R14.64] ;  /* 0x000000040e0e7981 */ /* 0x000ea4000c1e1900 */
[----:B------:R-:W-:-:S02]  /*0330*/  IMAD.WIDE.U32 R28, R29, 0x4, R10 ;  /* 0x000000041d1c7825 */ /* 0x000fc400078e000a */
[----:B------:R-:W2:Y:S04]  /*0340*/  LDG.E R24, desc[UR4][R24.64] ;  /* 0x0000000418187981 */ /* 0x000ea8000c1e1900 */
[----:B------:R-:W2:Y:S01]  /*0350*/  LDG.E R28, desc[UR4][R28.64] ;  /* 0x000000041c1c7981 */ /* 0x000ea2000c1e1900 */
[----:B------:R-:W1:Y:S01]  /*0360*/  S2R R3, SR_CgaCtaId ;  /* 0x0000000000037919 */ /* 0x000e620000008800 */
[----:B------:R-:W1:Y:S01]  /*0370*/  LDC.64 R10, c[0x4][0x50] ;  /* 0x01001400ff0a7b82 */ /* 0x000e620000000a00 */
[----:B------:R-:W-:Y:S02]  /*0380*/  MOV R0, 0x400 ;  /* 0x0000040000007802 */ /* 0x000fe40000000f00 */
[----:B------:R-:W-:Y:S01]  /*0390*/  LOP3.LUT P0, RZ, R2, R19, RZ, 0xfc, !PT ;  /* 0x0000001302ff7212 */ /* 0x000fe2000780fcff */
[----:B0-----:R-:W-:Y:S01]  /*03a0*/  IMAD.MOV.U32 R13, RZ, RZ, 0x7fffffff ;  /* 0x7fffffffff0d7424 */ /* 0x001fe200078e00ff */
[----:B-1----:R-:W-:-:S05]  /*03b0*/  LEA R4, R3, R0, 0x18 ;  /* 0x0000000003047211 */ /* 0x002fca00078ec0ff */
[----:B------:R-:W-:-:S06]  /*03c0*/  IMAD R17, R19, 0x3c, R4 ;  /* 0x0000003c13117824 */ /* 0x000fcc00078e0204 */
[----:B------:R-:W-:Y:S04]  /*03d0*/  @!P0 STG.E desc[UR4][R10.64], R13 ;  /* 0x0000000d0a008986 */ /* 0x000fe8000c101904 */
[----:B---3--:R-:W-:Y:S04]  /*03e0*/  STS [R17+0x4], R6 ;  /* 0x0000040611007388 */ /* 0x008fe80000000800 */
[----:B----4-:R-:W-:Y:S04]  /*03f0*/  STS [R17+0x8], R7 ;  /* 0x0000080711007388 */ /* 0x010fe80000000800 */
[----:B-----5:R-:W-:Y:S04]  /*0400*/  STS [R17], R9 ;  /* 0x0000000911007388 */ /* 0x020fe80000000800 */
[----:B--2---:R-:W-:Y:S04]  /*0410*/  STS [R17+0x18], R27 ;  /* 0x0000181b11007388 */ /* 0x004fe80000000800 */
[----:B------:R-:W-:Y:S04]  /*0420*/  STS [R17+0x10], R8 ;  /* 0x0000100811007388 */ /* 0x000fe80000000800 */
        /* <DEDUP_REMOVED lines=10> */
[----:B------:R0:W-:Y:S01]  /*04d0*/  STS [R4+0x110], R13 ;  /* 0x0001100d04007388 */ /* 0x0001e20000000800 */
[----:B------:R-:W-:Y:S08]  /*04e0*/  BAR.SYNC.DEFER_BLOCKING 0x0 ;  /* 0x0000000000007b1d */ /* 0x000ff00000010000 */
[----:B0-----:R-:W0:Y:S01]  /*04f0*/  LDC.64 R12, c[0x0][0x388] ;  /* 0x0000e200ff0c7b82 */ /* 0x001e220000000a00 */
[----:B------:R-:W-:Y:S04]  /*0500*/  LDS R7, [R17] ;  /* 0x0000000011077984 */ /* 0x000fe80000000800 */
[----:B------:R-:W1:Y:S04]  /*0510*/  LDS R18, [R17+0x4] ;  /* 0x0000040011127984 */ /* 0x000e680000000800 */
[----:B------:R-:W2:Y:S04]  /*0520*/  LDS R9, [R17+0x8] ;  /* 0x0000080011097984 */ /* 0x000ea80000000800 */
[----:B------:R-:W-:Y:S04]  /*0530*/  LDS R26, [R17+0xc] ;  /* 0x00000c00111a7984 */ /* 0x000fe80000000800 */
[----:B------:R-:W3:Y:S04]  /*0540*/  LDS R22, [R17+0x10] ;  /* 0x0000100011167984 */ /* 0x000ee80000000800 */
[----:B------:R-:W4:Y:S04]  /*0550*/  LDS R21, [R17+0x14] ;  /* 0x0000140011157984 */ /* 0x000f280000000800 */
[----:B------:R-:W5:Y:S04]  /*0560*/  LDS R20, [R17+0x18] ;  /* 0x0000180011147984 */ /* 0x000f680000000800 */
[----:B------:R-:W0:Y:S04]  /*0570*/  LDS R25, [R17+0x1c] ;  /* 0x00001c0011197984 */ /* 0x000e280000000800 */
[----:B------:R-:W0:Y:S04]  /*0580*/  LDS R16, [R17+0x20] ;  /* 0x0000200011107984 */ /* 0x000e280000000800 */
[----:B------:R-:W0:Y:S04]  /*0590*/  LDS R27, [R17+0x24] ;  /* 0x00002400111b7984 */ /* 0x000e280000000800 */
[----:B------:R-:W0:Y:S04]  /*05a0*/  LDS R6, [R17+0x28] ;  /* 0x0000280011067984 */ /* 0x000e280000000800 */
[----:B------:R-:W0:Y:S04]  /*05b0*/  LDS R23, [R17+0x2c] ;  /* 0x00002c0011177984 */ /* 0x000e280000000800 */
[----:B------:R-:W-:Y:S04]  /*05c0*/  LDS R8, [R17+0x30] ;  /* 0x0000300011087984 */ /* 0x000fe80000000800 */
[----:B------:R-:W0:Y:S04]  /*05d0*/  LDS R5, [R17+0x34] ;  /* 0x0000340011057984 */ /* 0x000e280000000800 */
[----:B------:R0:W0:Y:S01]  /*05e0*/  LDS R14, [R17+0x38] ;  /* 0x00003800110e7984 */ /* 0x0000220000000800 */
[----:B-1----:R-:W-:-:S02]  /*05f0*/  IMAD R7, R7, 0xf, R18 ;  /* 0x0000000f07077824 */ /* 0x002fc400078e0212 */
[----:B--2---:R-:W-:Y:S02]  /*0600*/  IMAD R15, R18, 0xf, R9 ;  /* 0x0000000f120f7824 */ /* 0x004fe400078e0209 */
[----:B---3--:R-:W-:Y:S02]  /*0610*/  IMAD R29, R26, 0xf, R22 ;  /* 0x0000000f1a1d7824 */ /* 0x008fe400078e0216 */
[----:B----4-:R-:W-:Y:S02]  /*0620*/  IMAD R22, R22, 0xf, R21 ;  /* 0x0000000f16167824 */ /* 0x010fe400078e0215 */
[----:B-----5:R-:W-:Y:S02]  /*0630*/  IMAD R18, R21, 0xf, R20 ;  /* 0x0000000f15127824 */ /* 0x020fe400078e0214 */
[----:B0-----:R-:W-:Y:S02]  /*0640*/  IMAD R20, R20, 0xf, R25 ;  /* 0x0000000f14147824 */ /* 0x001fe400078e0219 */
[----:B------:R-:W-:-:S02]  /*0650*/  IMAD R9, R9, 0xf, R26 ;  /* 0x0000000f09097824 */ /* 0x000fc400078e021a */
[----:B------:R-:W-:Y:S02]  /*0660*/  IMAD R25, R25, 0xf, R16 ;  /* 0x0000000f19197824 */ /* 0x000fe400078e0210 */
[----:B------:R-:W-:Y:S02]  /*0670*/  IMAD R21, R16, 0xf, R27 ;  /* 0x0000000f10157824 */ /* 0x000fe400078e021b */
[----:B------:R-:W-:Y:S02]  /*0680*/  IMAD R16, R27, 0xf, R6 ;  /* 0x0000000f1b107824 */ /* 0x000fe400078e0206 */
[----:B------:R-:W-:Y:S02]  /*0690*/  IMAD R17, R6, 0xf, R23 ;  /* 0x0000000f06117824 */ /* 0x000fe400078e0217 */
[----:B------:R-:W-:-:S04]  /*06a0*/  IMAD.WIDE R6, R7, 0x4, R12 ;  /* 0x0000000407067825 */ /* 0x000fc800078e020c */
[----:B------:R-:W-:Y:S02]  /*06b0*/  IMAD R27, R8, 0xf, R5 ;  /* 0x0000000f081b7824 */ /* 0x000fe400078e0205 */
[----:B------:R-:W2:Y:S01]  /*06c0*/  LDG.E R6, desc[UR4][R6.64] ;  /* 0x0000000406067981 */ /* 0x000ea2000c1e1900 */
[----:B------:R-:W-:Y:S02]  /*06d0*/  IMAD R23, R23, 0xf, R8 ;  /* 0x0000000f17177824 */ /* 0x000fe400078e0208 */
[----:B------:R-:W-:Y:S02]  /*06e0*/  IMAD R5, R5, 0xf, R14 ;  /* 0x0000000f05057824 */ /* 0x000fe400078e020e */
[----:B------:R-:W-:-:S04]  /*06f0*/  IMAD.WIDE R14, R15, 0x4, R12 ;  /* 0x000000040f0e7825 */ /* 0x000fc800078e020c */
[--C-:B------:R-:W-:Y:S01]  /*0700*/  IMAD.WIDE R8, R9, 0x4, R12.reuse ;  /* 0x0000000409087825 */ /* 0x100fe200078e020c */
[----:B------:R0:W2:Y:S03]  /*0710*/  LDG.E R7, desc[UR4][R14.64] ;  /* 0x000000040e077981 */ /* 0x0000a6000c1e1900 */
[--C-:B------:R-:W-:Y:S02]  /*0720*/  IMAD.WIDE R28, R29, 0x4, R12.reuse ;  /* 0x000000041d1c7825 */ /* 0x100fe400078e020c */
[----:B------:R-:W2:Y:S02]  /*0730*/  LDG.E R8, desc[UR4][R8.64] ;  /* 0x0000000408087981 */ /* 0x000ea4000c1e1900 */
[--C-:B0-----:R-:W-:Y:S02]  /*0740*/  IMAD.WIDE R14, R22, 0x4, R12.reuse ;  /* 0x00000004160e7825 */ /* 0x101fe400078e020c */
[----:B------:R0:W3:Y:S02]  /*0750*/  LDG.E R9, desc[UR4][R28.64] ;  /* 0x000000041c097981 */ /* 0x0000e4000c1e1900 */
[----:B------:R-:W-:-:S04]  /*0760*/  IMAD.WIDE R24, R25, 0x4, R12 ;  /* 0x0000000419187825 */ /* 0x000fc800078e020c */
[--C-:B------:R-:W-:Y:S02]  /*0770*/  IMAD.WIDE R22, R23, 0x4, R12.reuse ;  /* 0x0000000417167825 */ /* 0x100fe400078e020c */
[----:B------:R-:W4:Y:S02]  /*0780*/  LDG.E R24, desc[UR4][R24.64] ;  /* 0x0000000418187981 */ /* 0x000f24000c1e1900 */
[--C-:B0-----:R-:W-:Y:S02]  /*0790*/  IMAD.WIDE R28, R18, 0x4, R12.reuse ;  /* 0x00000004121c7825 */ /* 0x101fe400078e020c */
[----:B------:R-:W5:Y:S04]  /*07a0*/  LDG.E R22, desc[UR4][R22.64] ;  /* 0x0000000416167981 */ /* 0x000f68000c1e1900 */
[----:B------:R0:W3:Y:S04]  /*07b0*/  LDG.E R18, desc[UR4][R14.64] ;  /* 0x000000040e127981 */ /* 0x0000e8000c1e1900 */
[----:B------:R-:W4:Y:S01]  /*07c0*/  LDG.E R28, desc[UR4][R28.64] ;  /* 0x000000041c1c7981 */ /* 0x000f22000c1e1900 */
[----:B0-----:R-:W-:-:S04]  /*07d0*/  IMAD.WIDE R14, R20, 0x4, R12 ;  /* 0x00000004140e7825 */ /* 0x001fc800078e020c */
[--C-:B------:R-:W-:Y:S01]  /*07e0*/  IMAD.WIDE R20, R21, 0x4, R12.reuse ;  /* 0x0000000415147825 */ /* 0x100fe200078e020c */
[----:B------:R0:W4:Y:S03]  /*07f0*/  LDG.E R29, desc[UR4][R14.64] ;  /* 0x000000040e1d7981 */ /* 0x000126000c1e1900 */
[--C-:B------:R-:W-:Y:S02]  /*0800*/  IMAD.WIDE R26, R27, 0x4, R12.reuse ;  /* 0x000000041b1a7825 */ /* 0x100fe400078e020c */
[----:B------:R-:W5:Y:S04]  /*0810*/  LDG.E R21, desc[UR4][R20.64] ;  /* 0x0000000414157981 */ /* 0x000f68000c1e1900 */
[----:B------:R-:W5:Y:S01]  /*0820*/  LDG.E R26, desc[UR4][R26.64] ;  /* 0x000000041a1a7981 */ /* 0x000f62000c1e1900 */
[----:B0-----:R-:W-:-:S04]  /*0830*/  IMAD.WIDE R14, R16, 0x4, R12 ;  /* 0x00000004100e7825 */ /* 0x001fc800078e020c */
[--C-:B------:R-:W-:Y:S01]  /*0840*/  IMAD.WIDE R16, R17, 0x4, R12.reuse ;  /* 0x0000000411107825 */ /* 0x100fe200078e020c */
[----:B------:R-:W5:Y:S05]  /*0850*/  LDG.E R20, desc[UR4][R14.64] ;  /* 0x000000040e147981 */ /* 0x000f6a000c1e1900 */
[----:B------:R-:W5:Y:S01]  /*0860*/  LDG.E R17, desc[UR4][R16.64] ;  /* 0x0000000410117981 */ /* 0x000f62000c1e1900 */
[----:B------:R-:W-:-:S06]  /*0870*/  IMAD.WIDE R12, R5, 0x4, R12 ;  /* 0x00000004050c7825 */ /* 0x000fcc00078e020c */
[----:B------:R-:W5:Y:S01]  /*0880*/  LDG.E R12, desc[UR4][R12.64] ;  /* 0x000000040c0c7981 */ /* 0x000f62000c1e1900 */
[----:B--2---:R-:W-:-:S04]  /*0890*/  IADD3 R6, PT, PT, R8, R7, R6 ;  /* 0x0000000708067210 */ /* 0x004fc80007ffe006 */
[----:B---3--:R-:W-:-:S04]  /*08a0*/  IADD3 R6, PT, PT, R18, R9, R6 ;  /* 0x0000000912067210 */ /* 0x008fc80007ffe006 */
[----:B----4-:R-:W-:-:S04]  /*08b0*/  IADD3 R6, PT, PT, R29, R28, R6 ;  /* 0x0000001c1d067210 */ /* 0x010fc80007ffe006 */
[----:B-----5:R-:W-:-:S04]  /*08c0*/  IADD3 R6, PT, PT, R21, R24, R6 ;  /* 0x0000001815067210 */ /* 0x020fc80007ffe006 */
[----:B------:R-:W-:-:S04]  /*08d0*/  IADD3 R5, PT, PT, R17, R20, R6 ;  /* 0x0000001411057210 */ /* 0x000fc80007ffe006 */
[----:B------:R-:W-:-:S05]  /*08e0*/  IADD3 R5, PT, PT, R26, R22, R5 ;  /* 0x000000161a057210 */ /* 0x000fca0007ffe005 */
[----:B------:R-:W-:-:S05]  /*08f0*/  IMAD.IADD R5, R5, 0x1, R12 ;  /* 0x0000000105057824 */ /* 0x000fca00078e020c */
[----:B------:R-:W2:Y:S04]  /*0900*/  ATOMG.E.MIN.S32.STRONG.GPU PT, R9, desc[UR4][R10.64], R5 ;  /* 0x800000050a0979a8 */ /* 0x000ea800089ef304 */
[----:B------:R-:W2:Y:S01]  /*0910*/  LDG.E R8, desc[UR4][R10.64] ;  /* 0x000000040a087981 */ /* 0x000ea2000c1e1900 */
[----:B------:R-:W0:Y:S01]  /*0920*/  S2R R15, SR_SWINHI ;  /* 0x00000000000f7919 */ /* 0x000e220000002f00 */
[----:B------:R-:W-:-:S04]  /*0930*/  IADD3 R0, PT, PT, R0, 0xf0, RZ ;  /* 0x000000f000007810 */ /* 0x000fc80007ffe0ff */
[----:B------:R-:W-:Y:S01]  /*0940*/  LEA R0, R3, R0, 0x18 ;  /* 0x0000000003007211 */ /* 0x000fe200078ec0ff */
[----:B------:R-:W1:Y:S04]  /*0950*/  LDCU UR6, c[0x0][0x2f8] ;  /* 0x00005f00ff0677ac */ /* 0x000e680008000800 */
[----:B------:R-:W-:-:S05]  /*0960*/  IMAD R23, R19, 0x4, R0 ;  /* 0x0000000413177824 */ /* 0x000fca00078e0200 */
[----:B------:R3:W-:Y:S01]  /*0970*/  STS [R23], R5 ;  /* 0x0000000517007388 */ /* 0x0007e20000000800 */
[----:B------:R-:W-:Y:S02]  /*0980*/  MOV R16, R4 ;  /* 0x0000000400107202 */ /* 0x000fe40000000f00 */
[----:B0-----:R-:W-:-:S03]  /*0990*/  MOV R17, R15 ;  /* 0x0000000f00117202 */ /* 0x001fc60000000f00 */
[----:B------:R-:W-:Y:S01]  /*09a0*/  IMAD.WIDE.U32 R16, R19, 0x3c, R16 ;  /* 0x0000003c13107825 */ /* 0x000fe200078e0010 */
[----:B-1----:R-:W-:Y:S01]  /*09b0*/  IADD3 R18, P1, PT, R1, UR6, RZ ;  /* 0x0000000601127c10 */ /* 0x002fe2000ff3e0ff */
[----:B------:R-:W-:Y:S04]  /*09c0*/  BSSY.RECONVERGENT B6, `(.L_x_0) ;  /* 0x0000012000067945 */ /* 0x000fe80003800200 */
[----:B------:R-:W-:Y:S01]  /*09d0*/  IMAD.X R22, RZ, RZ, UR7, P1 ;  /* 0x00000007ff167e24 */ /* 0x000fe200088e06ff */
[----:B--2---:R-:W-:-:S13]  /*09e0*/  ISETP.NE.AND P0, PT, R9, R8, PT ;  /* 0x000000080900720c */ /* 0x004fda0003f05270 */
[----:B------:R-:W0:Y:S02]  /*09f0*/  @P0 LDC.64 R6, c[0x4][0x48] ;  /* 0x01001200ff060b82 */ /* 0x000e240000000a00 */
[----:B0-----:R3:W-:Y:S01]  /*0a00*/  @P0 STG.E.64 desc[UR4][R6.64], R16 ;  /* 0x0000001006000986 */ /* 0x0017e2000c101b04 */
[----:B------:R-:W-:-:S13]  /*0a10*/  ISETP.NE.AND P0, PT, R19, RZ, PT ;  /* 0x000000ff1300720c */ /* 0x000fda0003f05270 */
[----:B---3--:R-:W-:Y:S05]  /*0a20*/  @P0 BRA `(.L_x_1) ;  /* 0x00000000002c0947 */ /* 0x008fea0003800000 */
[----:B------:R-:W-:Y:S01]  /*0a30*/  MOV R0, 0x0 ;  /* 0x0000000000007802 */ /* 0x000fe20000000f00 */
[----:B------:R0:W-:Y:S01]  /*0a40*/  STL.64 [R1], R8 ;  /* 0x0000000801007387 */ /* 0x0001e20000100a00 */
[----:B------:R-:W1:Y:S01]  /*0a50*/  LDCU.64 UR4, c[0x4][0x58] ;  /* 0x01000b00ff0477ac */ /* 0x000e620008000a00 */
[----:B------:R-:W-:Y:S01]  /*0a60*/  IMAD.MOV.U32 R6, RZ, RZ, R18 ;  /* 0x000000ffff067224 */ /* 0x000fe200078e0012 */
[----:B------:R0:W2:Y:S01]  /*0a70*/  LDC.64 R10, c[0x4][R0] ;  /* 0x01000000000a7b82 */ /* 0x0000a20000000a00 */
[----:B------:R-:W-:Y:S02]  /*0a80*/  MOV R7, R22 ;  /* 0x0000001600077202 */ /* 0x000fe40000000f00 */
[----:B-1----:R-:W-:Y:S01]  /*0a90*/  MOV R4, UR4 ;  /* 0x0000000400047c02 */ /* 0x002fe20008000f00 */
[----:B0-----:R-:W-:-:S07]  /*0aa0*/  IMAD.U32 R5, RZ, RZ, UR5 ;  /* 0x00000005ff057e24 */ /* 0x001fce000f8e00ff */
[----:B------:R-:W-:-:S07]  /*0ab0*/  LEPC R20, `(.L_x_2) ;  /* 0x000000001014794e */ /* 0x000fce0000000000 */
[----:B--2---:R-:W-:Y:S05]  /*0ac0*/  CALL.ABS.NOINC R10 ;  /* 0x000000000a007343 */ /* 0x004fea0003c00000 */
.L_x_2:
[----:B------:R0:W1:Y:S02]  /*0ad0*/  LDS R5, [R23] ;  /* 0x0000000017057984 */ /* 0x0000640000000800 */
.L_x_1:
[----:B------:R-:W-:Y:S05]  /*0ae0*/  BSYNC.RECONVERGENT B6 ;  /* 0x0000000000067941 */ /* 0x000fea0003800200 */
.L_x_0:
[----:B------:R-:W2:Y:S01]  /*0af0*/  S2UR UR6, SR_CgaCtaId ;  /* 0x00000000000679c3 */ /* 0x000ea20000008800 */
[----:B------:R-:W-:Y:S02]  /*0b00*/  UMOV UR5, 0x400 ;  /* 0x0000040000057882 */ /* 0x000fe40000000000 */
[----:B------:R-:W-:-:S04]  /*0b10*/  UIADD3 UR4, UPT, UPT, UR5, 0x110, URZ ;  /* 0x0000011005047890 */ /* 0x000fc8000fffe0ff */
[----:B--2---:R-:W-:Y:S02]  /*0b20*/  ULEA UR4, UR6, UR4, 0x18 ;  /* 0x0000000406047291 */ /* 0x004fe4000f8ec0ff */
[----:B------:R-:W-:-:S07]  /*0b30*/  ULEA UR5, UR6, UR5, 0x18 ;  /* 0x0000000506057291 */ /* 0x000fce000f8ec0ff */
[----:B-1----:R-:W-:Y:S04]  /*0b40*/  ATOMS.MIN.S32 R0, [UR4], R5 ;  /* 0x00000005ff00798c */ /* 0x002fe80008800204 */
[----:B------:R-:W1:Y:S02]  /*0b50*/  LDS R3, [UR5+0x110] ;  /* 0x00011005ff037984 */ /* 0x000e640008000800 */
[----:B-1----:R-:W-:-:S13]  /*0b60*/  ISETP.NE.AND P0, PT, R0, R3, PT ;  /* 0x000000030000720c */ /* 0x002fda0003f05270 */
[----:B------:R1:W-:Y:S01]  /*0b70*/  @P0 STS.64 [UR5+0x108], R16 ;  /* 0x00010810ff000988 */ /* 0x0003e20008000a05 */
[----:B------:R-:W-:-:S13]  /*0b80*/  ISETP.NE.AND P0, PT, R19, RZ, PT ;  /* 0x000000ff1300720c */ /* 0x000fda0003f05270 */
[----:B-1----:R-:W-:Y:S05]  /*0b90*/  @P0 BRA `(.L_x_3) ;  /* 0x0000000000280947 */ /* 0x002fea0003800000 */
[----:B------:R-:W-:Y:S01]  /*0ba0*/  MOV R0, 0x0 ;  /* 0x0000000000007802 */ /* 0x000fe20000000f00 */
[----:B------:R1:W-:Y:S01]  /*0bb0*/  STL.64 [R1], R2 ;  /* 0x0000000201007387 */ /* 0x0003e20000100a00 */
[----:B------:R-:W2:Y:S01]  /*0bc0*/  LDCU.64 UR4, c[0x4][0x60] ;  /* 0x01000c00ff0477ac */ /* 0x000ea20008000a00 */
[----:B------:R-:W-:Y:S01]  /*0bd0*/  MOV R6, R18 ;  /* 0x0000001200067202 */ /* 0x000fe20000000f00 */
[----:B------:R1:W3:Y:S01]  /*0be0*/  LDC.64 R8, c[0x4][R0] ;  /* 0x0100000000087b82 */ /* 0x0002e20000000a00 */
[----:B------:R-:W-:Y:S02]  /*0bf0*/  IMAD.MOV.U32 R7, RZ, RZ, R22 ;  /* 0x000000ffff077224 */ /* 0x000fe400078e0016 */
[----:B--2---:R-:W-:Y:S02]  /*0c00*/  IMAD.U32 R4, RZ, RZ, UR4 ;  /* 0x00000004ff047e24 */ /* 0x004fe4000f8e00ff */
[----:B-1----:R-:W-:-:S07]  /*0c10*/  IMAD.U32 R5, RZ, RZ, UR5 ;  /* 0x00000005ff057e24 */ /* 0x002fce000f8e00ff */
[----:B------:R-:W-:-:S07]  /*0c20*/  LEPC R20, `(.L_x_3) ;  /* 0x000000001014794e */ /* 0x000fce0000000000 */
[----:B0--3--:R-:W-:Y:S05]  /*0c30*/  CALL.ABS.NOINC R8 ;  /* 0x0000000008007343 */ /* 0x009fea0003c00000 */
.L_x_3:
[----:B------:R-:W1:Y:S01]  /*0c40*/  S2R R5, SR_CgaCtaId ;  /* 0x0000000000057919 */ /* 0x000e620000008800 */
[----:B------:R-:W-:Y:S01]  /*0c50*/  MOV R4, 0x400 ;  /* 0x0000040000047802 */ /* 0x000fe20000000f00 */
[----:B------:R-:W-:Y:S05]  /*0c60*/  WARPSYNC.ALL ;  /* 0x0000000000007948 */ /* 0x000fea0003800000 */
[----:B------:R-:W2:Y:S01]  /*0c70*/  S2R R2, SR_LANEID ;  /* 0x0000000000027919 */ /* 0x000ea20000000000 */
[----:B------:R-:W-:Y:S01]  /*0c80*/  VOTEU.ANY UR4, UPT, PT ;  /* 0x0000000000047886 */ /* 0x000fe200038e0100 */
[----:B------:R-:W-:Y:S01]  /*0c90*/  ISETP.NE.AND P0, PT, R19, RZ, PT ;  /* 0x000000ff1300720c */ /* 0x000fe20003f05270 */
[----:B------:R-:W-:Y:S01]  /*0ca0*/  UFLO.U32 UR4, UR4 ;  /* 0x00000004000472bd */ /* 0x000fe200080e0000 */
[----:B------:R-:W-:-:S06]  /*0cb0*/  MOV R8, 0x0 ;  /* 0x0000000000087802 */ /* 0x000fcc0000000f00 */
[----:B------:R-:W3:Y:S01]  /*0cc0*/  LDC.64 R8, c[0x4][R8] ;  /* 0x0100000008087b82 */ /* 0x000ee20000000a00 */
[----:B-1----:R-:W-:Y:S01]  /*0cd0*/  LEA R0, R5, R4, 0x18 ;  /* 0x0000000405007211 */ /* 0x002fe200078ec0ff */
[----:B------:R-:W-:-:S04]  /*0ce0*/  VIADD R4, R4, 0x104 ;  /* 0x0000010404047836 */ /* 0x000fc80000000000 */
[----:B------:R-:W-:Y:S01]  /*0cf0*/  STS [R0+0x104], RZ ;  /* 0x000104ff00007388 */ /* 0x000fe20000000800 */
[----:B------:R-:W-:Y:S01]  /*0d00*/  LEA R4, R5, R4, 0x18 ;  /* 0x0000000405047211 */ /* 0x000fe200078ec0ff */
[----:B------:R-:W-:Y:S01]  /*0d10*/  BAR.SYNC.DEFER_BLOCKING 0x0 ;  /* 0x0000000000007b1d */ /* 0x000fe20000010000 */
[----:B--2---:R-:W-:-:S05]  /*0d20*/  ISETP.EQ.U32.AND P1, PT, R2, UR4, PT ;  /* 0x0000000402007c0c */ /* 0x004fca000bf22070 */
[----:B------:R-:W-:Y:S02]  /*0d30*/  VOTEU.ANY UR4, UPT, PT ;  /* 0x0000000000047886 */ /* 0x000fe400038e0100 */
[----:B------:R-:W-:Y:S01]  /*0d40*/  UFLO.U32 UR4, UR4 ;  /* 0x00000004000472bd */ /* 0x000fe200080e0000 */
[----:B------:R-:W1:Y:S02]  /*0d50*/  LDS R3, [R23] ;  /* 0x0000000017037984 */ /* 0x000e640000000800 */
[----:B-1----:R-:W1:Y:S02]  /*0d60*/  REDUX.SUM UR5, R3 ;  /* 0x00000000030573c4 */ /* 0x002e64000000c000 */
[----:B-1----:R-:W-:-:S05]  /*0d70*/  MOV R7, UR5 ;  /* 0x0000000500077c02 */ /* 0x002fca0008000f00 */
[----:B------:R-:W-:Y:S01]  /*0d80*/  @P1 ATOMS.ADD RZ, [R4], R7 ;  /* 0x0000000704ff138c */ /* 0x000fe20000000000 */
[----:B------:R-:W-:Y:S01]  /*0d90*/  ISETP.EQ.U32.AND P1, PT, R2, UR4, PT ;  /* 0x0000000402007c0c */ /* 0x000fe2000bf22070 */
[----:B------:R-:W-:Y:S02]  /*0da0*/  VOTEU.ANY UR4, UPT, PT ;  /* 0x0000000000047886 */ /* 0x000fe400038e0100 */
[----:B------:R-:W1:Y:S01]  /*0db0*/  @!P0 LDS R5, [R0+0x104] ;  /* 0x0001040000058984 */ /* 0x000e620000000800 */
[----:B------:R-:W-:Y:S01]  /*0dc0*/  UFLO.U32 UR4, UR4 ;  /* 0x00000004000472bd */ /* 0x000fe200080e0000 */
[----:B-1----:R-:W-:-:S04]  /*0dd0*/  @!P0 SHF.R.S32.HI R6, RZ, 0x1f, R5 ;  /* 0x0000001fff068819 */ /* 0x002fc80000011405 */
[----:B------:R-:W-:-:S04]  /*0de0*/  @!P0 LEA.HI R6, R6, R5, RZ, 0x2 ;  /* 0x0000000506068211 */ /* 0x000fc800078f10ff */
[----:B------:R-:W-:-:S05]  /*0df0*/  @!P0 SHF.R.S32.HI R3, RZ, 0x2, R6 ;  /* 0x00000002ff038819 */ /* 0x000fca0000011406 */
[----:B------:R-:W-:Y:S01]  /*0e00*/  @!P0 STS [R0+0x100], R3 ;  /* 0x0001000300008388 */ /* 0x000fe20000000800 */
[----:B------:R-:W-:Y:S06]  /*0e10*/  BAR.SYNC.DEFER_BLOCKING 0x0 ;  /* 0x0000000000007b1d */ /* 0x000fec0000010000 */
[----:B------:R-:W-:Y:S02]  /*0e20*/  STS [R0+0x104], RZ ;  /* 0x000104ff00007388 */ /* 0x000fe40000000800 */
[----:B------:R-:W-:Y:S06]  /*0e30*/  BAR.SYNC.DEFER_BLOCKING 0x0 ;  /* 0x0000000000007b1d */ /* 0x000fec0000010000 */
[----:B------:R-:W1:Y:S02]  /*0e40*/  LDS R5, [R23] ;  /* 0x0000000017057984 */ /* 0x000e640000000800 */
[----:B-1----:R-:W1:Y:S02]  /*0e50*/  REDUX.SUM UR5, R5 ;  /* 0x00000000050573c4 */ /* 0x002e64000000c000 */
[----:B-1----:R-:W-:-:S05]  /*0e60*/  IMAD.U32 R7, RZ, RZ, UR5 ;  /* 0x00000005ff077e24 */ /* 0x002fca000f8e00ff */
        /* <DEDUP_REMOVED lines=105> */
[----:B------:R1:W-:Y:S01]  /*1500*/  @P1 ATOMS.ADD RZ, [R4], R7 ;  /* 0x0000000704ff138c */ /* 0x0003e20000000000 */
[----:B------:R-:W-:-:S03]  /*1510*/  ISETP.EQ.U32.AND P1, PT, R2, UR4, PT ;  /* 0x0000000402007c0c */ /* 0x000fc6000bf22070 */
[----:B------:R-:W2:Y:S01]  /*1520*/  @!P0 LDS R3, [R0+0x104] ;  /* 0x0001040000038984 */ /* 0x000ea20000000800 */
[----:B-1----:R-:W-:Y:S01]  /*1530*/  IMAD.MOV.U32 R7, RZ, RZ, R22 ;  /* 0x000000ffff077224 */ /* 0x002fe200078e0016 */
[----:B--2---:R-:W-:-:S04]  /*1540*/  @!P0 SHF.R.S32.HI R6, RZ, 0x1f, R3 ;  /* 0x0000001fff068819 */ /* 0x004fc80000011403 */
[----:B------:R-:W-:-:S04]  /*1550*/  @!P0 LEA.HI R6, R6, R3, RZ, 0x2 ;  /* 0x0000000306068211 */ /* 0x000fc800078f10ff */
[----:B------:R-:W-:Y:S02]  /*1560*/  @!P0 SHF.R.S32.HI R3, RZ, 0x2, R6 ;  /* 0x00000002ff038819 */ /* 0x000fe40000011406 */
[----:B------:R-:W-:-:S03]  /*1570*/  MOV R6, R18 ;  /* 0x0000001200067202 */ /* 0x000fc60000000f00 */
[----:B------:R-:W-:Y:S01]  /*1580*/  @!P0 STS [R0+0x100], R3 ;  /* 0x0001000300008388 */ /* 0x000fe20000000800 */
[----:B------:R-:W-:Y:S06]  /*1590*/  BAR.SYNC.DEFER_BLOCKING 0x0 ;  /* 0x0000000000007b1d */ /* 0x000fec0000010000 */
[----:B------:R-:W-:Y:S02]  /*15a0*/  STS [R0+0x104], RZ ;  /* 0x000104ff00007388 */ /* 0x000fe40000000800 */
[----:B------:R-:W-:Y:S06]  /*15b0*/  BAR.SYNC.DEFER_BLOCKING 0x0 ;  /* 0x0000000000007b1d */ /* 0x000fec0000010000 */
[----:B0-----:R-:W0:Y:S02]  /*15c0*/  LDS R23, [R23] ;  /* 0x0000000017177984 */ /* 0x001e240000000800 */
[----:B0-----:R-:W0:Y:S02]  /*15d0*/  REDUX.SUM UR5, R23 ;  /* 0x00000000170573c4 */ /* 0x001e24000000c000 */
[----:B0-----:R-:W-:Y:S01]  /*15e0*/  MOV R5, UR5 ;  /* 0x0000000500057c02 */ /* 0x001fe20008000f00 */
[----:B------:R-:W0:Y:S04]  /*15f0*/  LDCU.64 UR4, c[0x4][0x68] ;  /* 0x01000d00ff0477ac */ /* 0x000e280008000a00 */
[----:B------:R0:W-:Y:S04]  /*1600*/  @P1 ATOMS.ADD RZ, [R4], R5 ;  /* 0x0000000504ff138c */ /* 0x0001e80000000000 */
[----:B------:R-:W1:Y:S01]  /*1610*/  @!P0 LDS R2, [R0+0x104] ;  /* 0x0001040000028984 */ /* 0x000e620000000800 */
[----:B0-----:R-:W-:-:S02]  /*1620*/  IMAD.U32 R4, RZ, RZ, UR4 ;  /* 0x00000004ff047e24 */ /* 0x001fc4000f8e00ff */
[----:B------:R-:W-:Y:S01]  /*1630*/  IMAD.U32 R5, RZ, RZ, UR5 ;  /* 0x00000005ff057e24 */ /* 0x000fe2000f8e00ff */
[----:B-1----:R-:W-:-:S04]  /*1640*/  @!P0 SHF.R.S32.HI R3, RZ, 0x1f, R2 ;  /* 0x0000001fff038819 */ /* 0x002fc80000011402 */
[----:B------:R-:W-:-:S04]  /*1650*/  @!P0 LEA.HI R3, R3, R2, RZ, 0x2 ;  /* 0x0000000203038211 */ /* 0x000fc800078f10ff */
[----:B------:R-:W-:-:S05]  /*1660*/  @!P0 SHF.R.S32.HI R3, RZ, 0x2, R3 ;  /* 0x00000002ff038819 */ /* 0x000fca0000011403 */
[----:B------:R-:W-:Y:S01]  /*1670*/  @!P0 STS [R0+0x100], R3 ;  /* 0x0001000300008388 */ /* 0x000fe20000000800 */
[----:B------:R-:W-:Y:S06]  /*1680*/  BAR.SYNC.DEFER_BLOCKING 0x0 ;  /* 0x0000000000007b1d */ /* 0x000fec0000010000 */
[----:B------:R-:W0:Y:S04]  /*1690*/  LDS R2, [R0+0x100] ;  /* 0x0001000000027984 */ /* 0x000e280000000800 */
[----:B0--3--:R0:W-:Y:S02]  /*16a0*/  STL [R1], R2 ;  /* 0x0000000201007387 */ /* 0x0091e40000100800 */
[----:B------:R-:W-:-:S07]  /*16b0*/  LEPC R20, `(.L_x_4) ;  /* 0x000000001014794e */ /* 0x000fce0000000000 */
[----:B0-----:R-:W-:Y:S05]  /*16c0*/  CALL.ABS.NOINC R8 ;  /* 0x0000000008007343 */ /* 0x001fea0003c00000 */
.L_x_4:
[----:B------:R-:W-:Y:S05]  /*16d0*/  EXIT ;  /* 0x000000000000794d */ /* 0x000fea0003800000 */
.L_x_5:
[----:B------:R-:W-:-:S00]  /*16e0*/  BRA `(.L_x_5) ;  /* 0xfffffffc00fc7947 */ /* 0x000fc0000383ffff */
[----:B------:R-:W-:-:S00]  /*16f0*/  NOP ;  /* 0x0000000000007918 */ /* 0x000fc00000000000 */
        /* <DEDUP_REMOVED lines=8> */
.L_x_15:


//--------------------- .text._Z12setup_kernelP17curandStateXORWOW --------------------------
	.section	.text._Z12setup_kernelP17curandStateXORWOW,"ax",@progbits
	.align	128
        .global         _Z12setup_kernelP17curandStateXORWOW
        .type           _Z12setup_kernelP17curandStateXORWOW,@function
        .size           _Z12setup_kernelP17curandStateXORWOW,(.L_x_16 - _Z12setup_kernelP17curandStateXORWOW)
        .other          _Z12setup_kernelP17curandStateXORWOW,@"STO_CUDA_ENTRY STV_DEFAULT"
_Z12setup_kernelP17curandStateXORWOW:
.text._Z12setup_kernelP17curandStateXORWOW:
[----:B------:R-:W-:Y:S01]  /*0000*/  LDC R1, c[0x0][0x37c] ;  /* 0x0000df00ff017b82 */ /* 0x000fe20000000800 */
[----:B------:R-:W0:Y:S07]  /*0010*/  S2R R0, SR_CTAID.X ;  /* 0x0000000000007919 */ /* 0x000e2e0000002500 */
[----:B------:R-:W1:Y:S01]  /*0020*/  LDC.64 R6, c[0x0][0x380] ;  /* 0x0000e000ff067b82 */ /* 0x000e620000000a00 */
[----:B------:R-:W0:Y:S01]  /*0030*/  LDCU UR6, c[0x0][0x360] ;  /* 0x00006c00ff0677ac */ /* 0x000e220008000800 */
[----:B------:R-:W-:Y:S01]  /*0040*/  IMAD.MOV.U32 R2, RZ, RZ, 0x3198c20f ;  /* 0x3198c20fff027424 */ /* 0x000fe200078e00ff */
[----:B------:R-:W0:Y:S01]  /*0050*/  S2R R3, SR_TID.X ;  /* 0x0000000000037919 */ /* 0x000e220000002100 */
[----:B------:R-:W-:Y:S01]  /*0060*/  IMAD.MOV.U32 R4, RZ, RZ, 0x423bb012 ;  /* 0x423bb012ff047424 */ /* 0x000fe200078e00ff */
[----:B------:R-:W2:Y:S01]  /*0070*/  LDCU.64 UR4, c[0x0][0x358] ;  /* 0x00006b00ff0477ac */ /* 0x000ea20008000a00 */
[----:B------:R-:W-:Y:S01]  /*0080*/  IMAD.MOV.U32 R5, RZ, RZ, -0x75bd8fc ;  /* 0xf8a42704ff057424 */ /* 0x000fe200078e00ff */
[----:B------:R-:W-:Y:S01]  /*0090*/  BSSY.RECONVERGENT B0, `(.L_x_6) ;  /* 0x00000da000007945 */ /* 0x000fe20003800200 */
[----:B------:R-:W-:-:S02]  /*00a0*/  IMAD.MOV.U32 R8, RZ, RZ, -0x23270784 ;  /* 0xdcd8f87cff087424 */ /* 0x000fc400078e00ff */
[----:B------:R-:W-:Y:S02]  /*00b0*/  IMAD.MOV.U32 R9, RZ, RZ, 0x57fa2510 ;  /* 0x57fa2510ff097424 */ /* 0x000fe400078e00ff */
[----:B0-----:R-:W-:Y:S02]  /*00c0*/  IMAD R0, R0, UR6, R3 ;  /* 0x0000000600007c24 */ /* 0x001fe4000f8e0203 */
[----:B------:R-:W-:Y:S02]  /*00d0*/  IMAD.MOV.U32 R3, RZ, RZ, 0x5efdb30c ;  /* 0x5efdb30cff037424 */ /* 0x000fe400078e00ff */
[C---:B-1----:R-:W-:Y:S01]  /*00e0*/  IMAD.WIDE.U32 R6, R0.reuse, 0x30, R6 ;  /* 0x0000003000067825 */ /* 0x042fe200078e0006 */
[----:B------:R-:W-:-:S04]  /*00f0*/  ISETP.NE.AND P0, PT, R0, RZ, PT ;  /* 0x000000ff0000720c */ /* 0x000fc80003f05270 */
[----:B--2---:R0:W-:Y:S04]  /*0100*/  STG.E.64 desc[UR4][R6.64], R2 ;  /* 0x0000000206007986 */ /* 0x0041e8000c101b04 */
[----:B------:R0:W-:Y:S04]  /*0110*/  STG.E.64 desc[UR4][R6.64+0x8], R4 ;  /* 0x0000080406007986 */ /* 0x0001e8000c101b04 */
[----:B------:R0:W-:Y:S01]  /*0120*/  STG.E.64 desc[UR4][R6.64+0x10], R8 ;  /* 0x0000100806007986 */ /* 0x0001e2000c101b04 */
[----:B------:R-:W-:Y:S05]  /*0130*/  @!P0 BRA `(.L_x_7) ;  /* 0x0000000c003c8947 */ /* 0x000fea0003800000 */
[----:B------:R-:W-:-:S07]  /*0140*/  CS2R R12, SRZ ;  /* 0x00000000000c7805 */ /* 0x000fce000001ff00 */
.L_x_13:
[----:B0-----:R-:W-:Y:S01]  /*0150*/  LOP3.LUT R2, R0, 0x3, RZ, 0xc0, !PT ;  /* 0x0000000300027812 */ /* 0x001fe200078ec0ff */
[----:B------:R-:W-:Y:S03]  /*0160*/  BSSY.RECONVERGENT B1, `(.L_x_8) ;  /* 0x00000c6000017945 */ /* 0x000fe60003800200 */
[----:B------:R-:W-:-:S04]  /*0170*/  ISETP.NE.U32.AND P0, PT, R2, RZ, PT ;  /* 0x000000ff0200720c */ /* 0x000fc80003f05070 */
[----:B------:R-:W-:-:S13]  /*0180*/  ISETP.NE.AND.EX P0, PT, RZ, RZ, PT, P0 ;  /* 0x000000ffff00720c */ /* 0x000fda0003f05300 */
[----:B------:R-:W-:Y:S05]  /*0190*/  @!P0 BRA `(.L_x_9) ;  /* 0x0000000c00088947 */ /* 0x000fea0003800000 */
[----:B------:R-:W0:Y:S01]  /*01a0*/  LDC.64 R8, c[0x4][0x8] ;  /* 0x01000200ff087b82 */ /* 0x000e220000000a00 */
[----:B------:R-:W-:Y:S02]  /*01b0*/  IMAD.MOV.U32 R14, RZ, RZ, RZ ;  /* 0x000000ffff0e7224 */ /* 0x000fe400078e00ff */
[----:B0-----:R-:W-:-:S07]  /*01c0*/  IMAD.WIDE.U32 R8, R12, 0xc80, R8 ;  /* 0x00000c800c087825 */ /* 0x001fce00078e0008 */
.L_x_12:
[----:B0-----:R-:W-:Y:S01]  /*01d0*/  IMAD.MOV.U32 R15, RZ, RZ, RZ ;  /* 0x000000ffff0f7224 */ /* 0x001fe200078e00ff */
[----:B------:R-:W-:Y:S01]  /*01e0*/  CS2R R2, SRZ ;  /* 0x0000000000027805 */ /* 0x000fe2000001ff00 */
[----:B------:R-:W-:Y:S01]  /*01f0*/  IMAD.MOV.U32 R17, RZ, RZ, RZ ;  /* 0x000000ffff117224 */ /* 0x000fe200078e00ff */
[----:B------:R-:W-:-:S07]  /*0200*/  CS2R R4, SRZ ;  /* 0x0000000000047805 */ /* 0x000fce000001ff00 */
.L_x_11:
[----:B------:R-:W-:-:S05]  /*0210*/  IMAD.WIDE.U32 R10, R17, 0x4, R6 ;  /* 0x00000004110a7825 */ /* 0x000fca00078e0006 */
[----:B------:R0:W5:Y:S01]  /*0220*/  LDG.E R16, desc[UR4][R10.64+0x4] ;  /* 0x000004040a107981 */ /* 0x000162000c1e1900 */
[----:B------:R-:W-:-:S07]  /*0230*/  IMAD.MOV.U32 R19, RZ, RZ, RZ ;  /* 0x000000ffff137224 */ /* 0x000fce00078e00ff */
.L_x_10:
[----:B-----5:R-:W-:Y:S01]  /*0240*/  SHF.R.U32.HI R24, RZ, R19, R16 ;  /* 0x00000013ff187219 */ /* 0x020fe20000011610 */
[----:B0-----:R-:W-:-:S03]  /*0250*/  IMAD.SHL.U32 R10, R17, 0x20, RZ ;  /* 0x00000020110a7824 */ /* 0x001fc600078e00ff */
[----:B------:R-:W-:Y:S01]  /*0260*/  LOP3.LUT R11, R24, 0x1, RZ, 0xc0, !PT ;  /* 0x00000001180b7812 */ /* 0x000fe200078ec0ff */
[----:B------:R-:W-:-:S03]  /*0270*/  IMAD.IADD R10, R10, 0x1, R19 ;  /* 0x000000010a0a7824 */ /* 0x000fc600078e0213 */
[----:B------:R-:W-:Y:S01]  /*0280*/  ISETP.NE.U32.AND P0, PT, R11, 0x1, PT ;  /* 0x000000010b00780c */ /* 0x000fe20003f05070 */
[----:B------:R-:W-:-:S03]  /*0290*/  IMAD R11, R10, 0x5, RZ ;  /* 0x000000050a0b7824 */ /* 0x000fc600078e02ff */
[----:B------:R-:W-:Y:S01]  /*02a0*/  R2P PR, R24, 0x7e ;  /* 0x0000007e18007804 */ /* 0x000fe20000000000 */
[----:B------:R-:W-:-:S08]  /*02b0*/  IMAD.WIDE.U32 R10, R11, 0x4, R8 ;  /* 0x000000040b0a7825 */ /* 0x000fd000078e0008 */
[----:B------:R-:W2:Y:S04]  /*02c0*/  @!P0 LDG.E R18, desc[UR4][R10.64] ;  /* 0x000000040a128981 */ /* 0x000ea8000c1e1900 */
[----:B------:R-:W3:Y:S04]  /*02d0*/  @!P0 LDG.E R20, desc[UR4][R10.64+0x10] ;  /* 0x000010040a148981 */ /* 0x000ee8000c1e1900 */
[----:B------:R-:W4:Y:S04]  /*02e0*/  @P1 LDG.E R22, desc[UR4][R10.64+0x14] ;  /* 0x000014040a161981 */ /* 0x000f28000c1e1900 */
[----:B------:R-:W4:Y:S04]  /*02f0*/  @P2 LDG.E R26, desc[UR4][R10.64+0x28] ;  /* 0x000028040a1a2981 */ /* 0x000f28000c1e1900 */
[----:B------:R-:W4:Y:S04]  /*0300*/  @!P0 LDG.E R21, desc[UR4][R10.64+0x4] ;  /* 0x000004040a158981 */ /* 0x000f28000c1e1900 */
[----:B------:R-:W4:Y:S04]  /*0310*/  @!P0 LDG.E R23, desc[UR4][R10.64+0xc] ;  /* 0x00000c040a178981 */ /* 0x000f28000c1e1900 */
[----:B------:R-:W4:Y:S04]  /*0320*/  @P1 LDG.E R25, desc[UR4][R10.64+0x18] ;  /* 0x000018040a191981 */ /* 0x000f28000c1e1900 */
[----:B------:R-:W4:Y:S04]  /*0330*/  @P3 LDG.E R28, desc[UR4][R10.64+0x3c] ;  /* 0x00003c040a1c3981 */ /* 0x000f28000c1e1900 */
[----:B------:R-:W4:Y:S01]  /*0340*/  @P6 LDG.E R27, desc[UR4][R10.64+0x7c] ;  /* 0x00007c040a1b6981 */ /* 0x000f22000c1e1900 */
[----:B--2---:R-:W-:-:S03]  /*0350*/  @!P0 LOP3.LUT R15, R15, R18, RZ, 0x3c, !PT ;  /* 0x000000120f0f8212 */ /* 0x004fc600078e3cff */
[----:B------:R-:W2:Y:S01]  /*0360*/  @!P0 LDG.E R18, desc[UR4][R10.64+0x8] ;  /* 0x000008040a128981 */ /* 0x000ea2000c1e1900 */
[----:B---3--:R-:W-:-:S03]  /*0370*/  @!P0 LOP3.LUT R3, R3, R20, RZ, 0x3c, !PT ;  /* 0x0000001403038212 */ /* 0x008fc600078e3cff */
[----:B------:R-:W3:Y:S01]  /*0380*/  @P1 LDG.E R20, desc[UR4][R10.64+0x24] ;  /* 0x000024040a141981 */ /* 0x000ee2000c1e1900 */
[----:B----4-:R-:W-:-:S03]  /*0390*/  @P1 LOP3.LUT R15, R15, R22, RZ, 0x3c, !PT ;  /* 0x000000160f0f1212 */ /* 0x010fc600078e3cff */
[----:B------:R-:W4:Y:S01]  /*03a0*/  @P2 LDG.E R22, desc[UR4][R10.64+0x38] ;  /* 0x000038040a162981 */ /* 0x000f22000c1e1900 */
[----:B------:R-:W-:-:S03]  /*03b0*/  @P2 LOP3.LUT R15, R15, R26, RZ, 0x3c, !PT ;  /* 0x0000001a0f0f2212 */ /* 0x000fc600078e3cff */
[----:B------:R-:W4:Y:S01]  /*03c0*/  @P4 LDG.E R26, desc[UR4][R10.64+0x50] ;  /* 0x000050040a1a4981 */ /* 0x000f22000c1e1900 */
[----:B------:R-:W-:-:S03]  /*03d0*/  @!P0 LOP3.LUT R4, R4, R21, RZ, 0x3c, !PT ;  /* 0x0000001504048212 */ /* 0x000fc600078e3cff */
[----:B------:R-:W4:Y:S01]  /*03e0*/  @P1 LDG.E R21, desc[UR4][R10.64+0x20] ;  /* 0x000020040a151981 */ /* 0x000f22000c1e1900 */
[----:B------:R-:W-:-:S03]  /*03f0*/  @!P0 LOP3.LUT R2, R2, R23, RZ, 0x3c, !PT ;  /* 0x0000001702028212 */ /* 0x000fc600078e3cff */
[----:B------:R-:W4:Y:S01]  /*0400*/  @P2 LDG.E R23, desc[UR4][R10.64+0x2c] ;  /* 0x00002c040a172981 */ /* 0x000f22000c1e1900 */
[----:B------:R-:W-:-:S03]  /*0410*/  @P1 LOP3.LUT R4, R4, R25, RZ, 0x3c, !PT ;  /* 0x0000001904041212 */ /* 0x000fc600078e3cff */
[----:B------:R-:W4:Y:S01]  /*0420*/  @P2 LDG.E R25, desc[UR4][R10.64+0x34] ;  /* 0x000034040a192981 */ /* 0x000f22000c1e1900 */
[----:B--2---:R-:W-:-:S03]  /*0430*/  @!P0 LOP3.LUT R5, R5, R18, RZ, 0x3c, !PT ;  /* 0x0000001205058212 */ /* 0x004fc600078e3cff */
[----:B------:R-:W2:Y:S01]  /*0440*/  @P1 LDG.E R18, desc[UR4][R10.64+0x1c] ;  /* 0x00001c040a121981 */ /* 0x000ea2000c1e1900 */
[----:B---3--:R-:W-:-:S03]  /*0450*/  @P1 LOP3.LUT R3, R3, R20, RZ, 0x3c, !PT ;  /* 0x0000001403031212 */ /* 0x008fc600078e3cff */
[----:B------:R-:W3:Y:S01]  /*0460*/  @P2 LDG.E R20, desc[UR4][R10.64+0x30] ;  /* 0x000030040a142981 */ /* 0x000ee2000c1e1900 */
[----:B----4-:R-:W-:-:S03]  /*0470*/  @P2 LOP3.LUT R3, R3, R22, RZ, 0x3c, !PT ;  /* 0x0000001603032212 */ /* 0x010fc600078e3cff */
[----:B------:R-:W4:Y:S01]  /*0480*/  @P3 LDG.E R22, desc[UR4][R10.64+0x4c] ;  /* 0x00004c040a163981 */ /* 0x000f22000c1e1900 */
[----:B------:R-:W-:-:S04]  /*0490*/  @P3 LOP3.LUT R15, R15, R28, RZ, 0x3c, !PT ;  /* 0x0000001c0f0f3212 */ /* 0x000fc800078e3cff */
[----:B------:R-:W-:Y:S02]  /*04a0*/  @P4 LOP3.LUT R15, R15, R26, RZ, 0x3c, !PT ;  /* 0x0000001a0f0f4212 */ /* 0x000fe400078e3cff */
[----:B------:R-:W-:Y:S01]  /*04b0*/  @P1 LOP3.LUT R2, R2, R21, RZ, 0x3c, !PT ;  /* 0x0000001502021212 */ /* 0x000fe200078e3cff */
[----:B------:R-:W4:Y:S04]  /*04c0*/  @P5 LDG.E R26, desc[UR4][R10.64+0x64] ;  /* 0x000064040a1a5981 */ /* 0x000f28000c1e1900 */
[----:B------:R-:W4:Y:S01]  /*04d0*/  @P3 LDG.E R21, desc[UR4][R10.64+0x40] ;  /* 0x000040040a153981 */ /* 0x000f22000c1e1900 */
[----:B------:R-:W-:Y:S02]  /*04e0*/  @P2 LOP3.LUT R4, R4, R23, RZ, 0x3c, !PT ;  /* 0x0000001704042212 */ /* 0x000fe400078e3cff */
[----:B------:R-:W-:Y:S01]  /*04f0*/  @P2 LOP3.LUT R2, R2, R25, RZ, 0x3c, !PT ;  /* 0x0000001902022212 */ /* 0x000fe200078e3cff */
[----:B------:R-:W4:Y:S04]  /*0500*/  @P3 LDG.E R23, desc[UR4][R10.64+0x48] ;  /* 0x000048040a173981 */ /* 0x000f28000c1e1900 */
[----:B------:R-:W4:Y:S01]  /*0510*/  @P4 LDG.E R25, desc[UR4][R10.64+0x54] ;  /* 0x000054040a194981 */ /* 0x000f22000c1e1900 */
[----:B--2---:R-:W-:-:S03]  /*0520*/  @P1 LOP3.LUT R5, R5, R18, RZ, 0x3c, !PT ;  /* 0x0000001205051212 */ /* 0x004fc600078e3cff */
[----:B------:R-:W2:Y:S01]  /*0530*/  @P3 LDG.E R18, desc[UR4][R10.64+0x44] ;  /* 0x000044040a123981 */ /* 0x000ea2000c1e1900 */
[----:B---3--:R-:W-:-:S03]  /*0540*/  @P2 LOP3.LUT R5, R5, R20, RZ, 0x3c, !PT ;  /* 0x0000001405052212 */ /* 0x008fc600078e3cff */
[----:B------:R-:W3:Y:S01]  /*0550*/  @P4 LDG.E R20, desc[UR4][R10.64+0x58] ;  /* 0x000058040a144981 */ /* 0x000ee2000c1e1900 */
[----:B----4-:R-:W-:-:S03]  /*0560*/  @P3 LOP3.LUT R3, R3, R22, RZ, 0x3c, !PT ;  /* 0x0000001603033212 */ /* 0x010fc600078e3cff */
[----:B------:R-:W4:Y:S01]  /*0570*/  @P4 LDG.E R22, desc[UR4][R10.64+0x60] ;  /* 0x000060040a164981 */ /* 0x000f22000c1e1900 */
[----:B------:R-:W-:Y:S02]  /*0580*/  LOP3.LUT P0, RZ, R24, 0x80, RZ, 0xc0, !PT ;  /* 0x0000008018ff7812 */ /* 0x000fe4000780c0ff */
[----:B------:R-:W-:Y:S02]  /*0590*/  @P5 LOP3.LUT R15, R15, R26, RZ, 0x3c, !PT ;  /* 0x0000001a0f0f5212 */ /* 0x000fe400078e3cff */
[----:B------:R-:W4:Y:S01]  /*05a0*/  @P6 LDG.E R26, desc[UR4][R10.64+0x78] ;  /* 0x000078040a1a6981 */ /* 0x000f22000c1e1900 */
[----:B------:R-:W-:-:S03]  /*05b0*/  @P3 LOP3.LUT R4, R4, R21, RZ, 0x3c, !PT ;  /* 0x0000001504043212 */ /* 0x000fc600078e3cff */
[----:B------:R-:W4:Y:S01]  /*05c0*/  @P4 LDG.E R21, desc[UR4][R10.64+0x5c] ;  /* 0x00005c040a154981 */ /* 0x000f22000c1e1900 */
[----:B------:R-:W-:-:S03]  /*05d0*/  @P3 LOP3.LUT R2, R2, R23, RZ, 0x3c, !PT ;  /* 0x0000001702023212 */ /* 0x000fc600078e3cff */
[----:B------:R-:W4:Y:S01]  /*05e0*/  @P5 LDG.E R23, desc[UR4][R10.64+0x68] ;  /* 0x000068040a175981 */ /* 0x000f22000c1e1900 */
[----:B------:R-:W-:-:S03]  /*05f0*/  @P4 LOP3.LUT R4, R4, R25, RZ, 0x3c, !PT ;  /* 0x0000001904044212 */ /* 0x000fc600078e3cff */
[----:B------:R-:W4:Y:S01]  /*0600*/  @P5 LDG.E R25, desc[UR4][R10.64+0x70] ;  /* 0x000070040a195981 */ /* 0x000f22000c1e1900 */
[----:B--2---:R-:W-:-:S03]  /*0610*/  @P3 LOP3.LUT R5, R5, R18, RZ, 0x3c, !PT ;  /* 0x0000001205053212 */ /* 0x004fc600078e3cff */
[----:B------:R-:W2:Y:S01]  /*0620*/  @P5 LDG.E R18, desc[UR4][R10.64+0x6c] ;  /* 0x00006c040a125981 */ /* 0x000ea2000c1e1900 */
[----:B---3--:R-:W-:-:S03]  /*0630*/  @P4 LOP3.LUT R5, R5, R20, RZ, 0x3c, !PT ;  /* 0x0000001405054212 */ /* 0x008fc600078e3cff */
[----:B------:R-:W3:Y:S01]  /*0640*/  @P5 LDG.E R20, desc[UR4][R10.64+0x74] ;  /* 0x000074040a145981 */ /* 0x000ee2000c1e1900 */
[----:B----4-:R-:W-:-:S03]  /*0650*/  @P4 LOP3.LUT R3, R3, R22, RZ, 0x3c, !PT ;  /* 0x0000001603034212 */ /* 0x010fc600078e3cff */
[----:B------:R-:W4:Y:S01]  /*0660*/  @P0 LDG.E R22, desc[UR4][R10.64+0x8c] ;  /* 0x00008c040a160981 */ /* 0x000f22000c1e1900 */
[----:B------:R-:W-:-:S03]  /*0670*/  @P6 LOP3.LUT R15, R15, R26, RZ, 0x3c, !PT ;  /* 0x0000001a0f0f6212 */ /* 0x000fc600078e3cff */
        /* <DEDUP_REMOVED lines=13> */
[----:B------:R-:W-:Y:S02]  /*0750*/  @P6 LOP3.LUT R4, R4, R27, RZ, 0x3c, !PT ;  /* 0x0000001b04046212 */ /* 0x000fe400078e3cff */
[----:B------:R-:W-:Y:S02]  /*0760*/  @P6 LOP3.LUT R2, R2, R21, RZ, 0x3c, !PT ;  /* 0x0000001502026212 */ /* 0x000fe400078e3cff */
[----:B------:R-:W-:Y:S02]  /*0770*/  @P0 LOP3.LUT R4, R4, R23, RZ, 0x3c, !PT ;  /* 0x0000001704040212 */ /* 0x000fe400078e3cff */
[----:B------:R-:W-:Y:S02]  /*0780*/  @P0 LOP3.LUT R2, R2, R25, RZ, 0x3c, !PT ;  /* 0x0000001902020212 */ /* 0x000fe400078e3cff */
[----:B--2---:R-:W-:Y:S02]  /*0790*/  @P6 LOP3.LUT R5, R5, R18, RZ, 0x3c, !PT ;  /* 0x0000001205056212 */ /* 0x004fe400078e3cff */
[----:B---3--:R-:W-:-:S02]  /*07a0*/  @P6 LOP3.LUT R3, R3, R20, RZ, 0x3c, !PT ;  /* 0x0000001403036212 */ /* 0x008fc400078e3cff */
[----:B----4-:R-:W-:Y:S02]  /*07b0*/  @P0 LOP3.LUT R5, R5, R22, RZ, 0x3c, !PT ;  /* 0x0000001605050212 */ /* 0x010fe400078e3cff */
[----:B------:R-:W-:Y:S02]  /*07c0*/  @P0 LOP3.LUT R3, R3, R26, RZ, 0x3c, !PT ;  /* 0x0000001a03030212 */ /* 0x000fe400078e3cff */
[----:B------:R-:W-:-:S13]  /*07d0*/  R2P PR, R24.B1, 0x7f ;  /* 0x0000007f18007804 */ /* 0x000fda0000001000 */
[----:B------:R-:W2:Y:S04]  /*07e0*/  @P0 LDG.E R18, desc[UR4][R10.64+0xa0] ;  /* 0x0000a0040a120981 */ /* 0x000ea8000c1e1900 */
[----:B------:R-:W3:Y:S04]  /*07f0*/  @P1 LDG.E R22, desc[UR4][R10.64+0xb4] ;  /* 0x0000b4040a161981 */ /* 0x000ee8000c1e1900 */
[----:B------:R-:W4:Y:S04]  /*0800*/  @P2 LDG.E R26, desc[UR4][R10.64+0xc8] ;  /* 0x0000c8040a1a2981 */ /* 0x000f28000c1e1900 */
[----:B------:R-:W4:Y:S04]  /*0810*/  @P3 LDG.E R28, desc[UR4][R10.64+0xdc] ;  /* 0x0000dc040a1c3981 */ /* 0x000f28000c1e1900 */
[----:B------:R-:W4:Y:S04]  /*0820*/  @P0 LDG.E R23, desc[UR4][R10.64+0xa4] ;  /* 0x0000a4040a170981 */ /* 0x000f28000c1e1900 */
[----:B------:R-:W4:Y:S04]  /*0830*/  @P0 LDG.E R20, desc[UR4][R10.64+0xa8] ;  /* 0x0000a8040a140981 */ /* 0x000f28000c1e1900 */
[----:B------:R-:W4:Y:S04]  /*0840*/  @P4 LDG.E R25, desc[UR4][R10.64+0xf0] ;  /* 0x0000f0040a194981 */ /* 0x000f28000c1e1900 */
        /* <DEDUP_REMOVED lines=21> */
[----:B------:R-:W-:Y:S02]  /*09a0*/  LOP3.LUT P0, RZ, R24, 0x8000, RZ, 0xc0, !PT ;  /* 0x0000800018ff7812 */ /* 0x000fe4000780c0ff */
[----:B----4-:R-:W-:Y:S01]  /*09b0*/  @P5 LOP3.LUT R15, R15, R26, RZ, 0x3c, !PT ;  /* 0x0000001a0f0f5212 */ /* 0x010fe200078e3cff */
[----:B------:R-:W4:Y:S04]  /*09c0*/  @P3 LDG.E R24, desc[UR4][R10.64+0xe4] ;  /* 0x0000e4040a183981 */ /* 0x000f28000c1e1900 */
[----:B------:R-:W2:Y:S01]  /*09d0*/  @P6 LDG.E R26, desc[UR4][R10.64+0x118] ;  /* 0x000118040a1a6981 */ /* 0x000ea2000c1e1900 */
        /* <DEDUP_REMOVED lines=8> */
[----:B---3--:R-:W-:-:S03]  /*0a60*/  @P2 LOP3.LUT R3, R3, R22, RZ, 0x3c, !PT ;  /* 0x0000001603032212 */ /* 0x008fc600078e3cff */
[----:B------:R-:W3:Y:S01]  /*0a70*/  @P4 LDG.E R22, desc[UR4][R10.64+0x100] ;  /* 0x000100040a164981 */ /* 0x000ee2000c1e1900 */
[----:B--2---:R-:W-:-:S03]  /*0a80*/  @P6 LOP3.LUT R15, R15, R26, RZ, 0x3c, !PT ;  /* 0x0000001a0f0f6212 */ /* 0x004fc600078e3cff */
[----:B------:R-:W2:Y:S01]  /*0a90*/  @P0 LDG.E R26, desc[UR4][R10.64+0x12c] ;  /* 0x00012c040a1a0981 */ /* 0x000ea2000c1e1900 */
[----:B----4-:R-:W-:-:S03]  /*0aa0*/  @P2 LOP3.LUT R2, R2, R23, RZ, 0x3c, !PT ;  /* 0x0000001702022212 */ /* 0x010fc600078e3cff */
[----:B------:R-:W4:Y:S01]  /*0ab0*/  @P4 LDG.E R23, desc[UR4][R10.64+0xfc] ;  /* 0x0000fc040a174981 */ /* 0x000f22000c1e1900 */
[----:B------:R-:W-:-:S03]  /*0ac0*/  @P2 LOP3.LUT R5, R5, R20, RZ, 0x3c, !PT ;  /* 0x0000001405052212 */ /* 0x000fc600078e3cff */
[----:B------:R-:W4:Y:S01]  /*0ad0*/  @P4 LDG.E R20, desc[UR4][R10.64+0xf8] ;  /* 0x0000f8040a144981 */ /* 0x000f22000c1e1900 */
[----:B------:R-:W-:Y:S02]  /*0ae0*/  @P3 LOP3.LUT R2, R2, R27, RZ, 0x3c, !PT ;  /* 0x0000001b02023212 */ /* 0x000fe400078e3cff */
[----:B------:R-:W-:Y:S01]  /*0af0*/  @P3 LOP3.LUT R4, R4, R25, RZ, 0x3c, !PT ;  /* 0x0000001904043212 */ /* 0x000fe200078e3cff */
[----:B------:R-:W4:Y:S01]  /*0b00*/  @P5 LDG.E R27, desc[UR4][R10.64+0x110] ;  /* 0x000110040a1b5981 */ /* 0x000f22000c1e1900 */
[----:B------:R-:W-:-:S03]  /*0b10*/  @P3 LOP3.LUT R5, R5, R24, RZ, 0x3c, !PT ;  /* 0x0000001805053212 */ /* 0x000fc600078e3cff */
[----:B------:R-:W4:Y:S04]  /*0b20*/  @P5 LDG.E R25, desc[UR4][R10.64+0x108] ;  /* 0x000108040a195981 */ /* 0x000f28000c1e1900 */
        /* <DEDUP_REMOVED lines=19> */
[----:B------:R-:W-:-:S05]  /*0c60*/  VIADD R19, R19, 0x10 ;  /* 0x0000001013137836 */ /* 0x000fca0000000000 */
[----:B------:R-:W-:Y:S02]  /*0c70*/  ISETP.NE.AND P1, PT, R19, 0x20, PT ;  /* 0x000000201300780c */ /* 0x000fe40003f25270 */
[----:B------:R-:W-:Y:S02]  /*0c80*/  @P5 LOP3.LUT R3, R3, R18, RZ, 0x3c, !PT ;  /* 0x0000001203035212 */ /* 0x000fe400078e3cff */
[----:B------:R-:W-:Y:S02]  /*0c90*/  @P6 LOP3.LUT R4, R4, R21, RZ, 0x3c, !PT ;  /* 0x0000001504046212 */ /* 0x000fe400078e3cff */
[----:B---3--:R-:W-:-:S04]  /*0ca0*/  @P6 LOP3.LUT R3, R3, R22, RZ, 0x3c, !PT ;  /* 0x0000001603036212 */ /* 0x008fc800078e3cff */
[----:B--2---:R-:W-:Y:S02]  /*0cb0*/  @P0 LOP3.LUT R3, R3, R26, RZ, 0x3c, !PT ;  /* 0x0000001a03030212 */ /* 0x004fe400078e3cff */
[----:B----4-:R-:W-:Y:S02]  /*0cc0*/  @P6 LOP3.LUT R2, R2, R23, RZ, 0x3c, !PT ;  /* 0x0000001702026212 */ /* 0x010fe400078e3cff */
[----:B------:R-:W-:Y:S02]  /*0cd0*/  @P6 LOP3.LUT R5, R5, R20, RZ, 0x3c, !PT ;  /* 0x0000001405056212 */ /* 0x000fe400078e3cff */
[----:B------:R-:W-:Y:S02]  /*0ce0*/  @P0 LOP3.LUT R2, R2, R27, RZ, 0x3c, !PT ;  /* 0x0000001b02020212 */ /* 0x000fe400078e3cff */
[----:B------:R-:W-:Y:S02]  /*0cf0*/  @P0 LOP3.LUT R4, R4, R25, RZ, 0x3c, !PT ;  /* 0x0000001904040212 */ /* 0x000fe400078e3cff */
[----:B------:R-:W-:Y:S01]  /*0d00*/  @P0 LOP3.LUT R5, R5, R24, RZ, 0x3c, !PT ;  /* 0x0000001805050212 */ /* 0x000fe200078e3cff */
[----:B------:R-:W-:Y:S06]  /*0d10*/  @P1 BRA `(.L_x_10) ;  /* 0xfffffff400481947 */ /* 0x000fec000383ffff */
[----:B------:R-:W-:-:S05]  /*0d20*/  VIADD R17, R17, 0x1 ;  /* 0x0000000111117836 */ /* 0x000fca0000000000 */
[----:B------:R-:W-:-:S13]  /*0d30*/  ISETP.NE.AND P0, PT, R17, 0x5, PT ;  /* 0x000000051100780c */ /* 0x000fda0003f05270 */
[----:B------:R-:W-:Y:S05]  /*0d40*/  @P0 BRA `(.L_x_11) ;  /* 0xfffffff400300947 */ /* 0x000fea000383ffff */
[----:B------:R0:W-:Y:S01]  /*0d50*/  STG.E.64 desc[UR4][R6.64+0x8], R4 ;  /* 0x0000080406007986 */ /* 0x0001e2000c101b04 */
[----:B------:R-:W-:Y:S01]  /*0d60*/  VIADD R14, R14, 0x1 ;  /* 0x000000010e0e7836 */ /* 0x000fe20000000000 */
[----:B------:R-:W-:Y:S02]  /*0d70*/  LOP3.LUT R11, R0, 0x3, RZ, 0xc0, !PT ;  /* 0x00000003000b7812 */ /* 0x000fe400078ec0ff */
[----:B------:R0:W-:Y:S02]  /*0d80*/  STG.E.64 desc[UR4][R6.64+0x10], R2 ;  /* 0x0000100206007986 */ /* 0x0001e4000c101b04 */
[----:B------:R-:W-:Y:S02]  /*0d90*/  ISETP.GE.U32.AND P0, PT, R14, R11, PT ;  /* 0x0000000b0e00720c */ /* 0x000fe40003f06070 */
[----:B------:R0:W-:Y:S11]  /*0da0*/  STG.E desc[UR4][R6.64+0x4], R15 ;  /* 0x0000040f06007986 */ /* 0x0001f6000c101904 */
[----:B------:R-:W-:Y:S05]  /*0db0*/  @!P0 BRA `(.L_x_12) ;  /* 0xfffffff400048947 */ /* 0x000fea000383ffff */
.L_x_9:
[----:B------:R-:W-:Y:S05]  /*0dc0*/  BSYNC.RECONVERGENT B1 ;  /* 0x0000000000017941 */ /* 0x000fea0003800200 */
.L_x_8:
[----:B------:R-:W-:Y:S01]  /*0dd0*/  ISETP.GT.U32.AND P0, PT, R0, 0x3, PT ;  /* 0x000000030000780c */ /* 0x000fe20003f04070 */
[----:B------:R-:W-:Y:S01]  /*0de0*/  VIADD R12, R12, 0x1 ;  /* 0x000000010c0c7836 */ /* 0x000fe20000000000 */
[--C-:B------:R-:W-:Y:S02]  /*0df0*/  SHF.R.U64 R0, R0, 0x2, R13.reuse ;  /* 0x0000000200007819 */ /* 0x100fe4000000120d */
[----:B------:R-:W-:Y:S02]  /*0e00*/  ISETP.GT.U32.AND.EX P0, PT, R13, RZ, PT, P0 ;  /* 0x000000ff0d00720c */ /* 0x000fe40003f04100 */
[----:B------:R-:W-:-:S11]  /*0e10*/  SHF.R.U32.HI R13, RZ, 0x2, R13 ;  /* 0x00000002ff0d7819 */ /* 0x000fd6000001160d */
[----:B------:R-:W-:Y:S05]  /*0e20*/  @P0 BRA `(.L_x_13) ;  /* 0xfffffff000c80947 */ /* 0x000fea000383ffff */
.L_x_7:
[----:B------:R-:W-:Y:S05]  /*0e30*/  BSYNC.RECONVERGENT B0 ;  /* 0x0000000000007941 */ /* 0x000fea0003800200 */
.L_x_6:
[----:B------:R-:W-:Y:S04]  /*0e40*/  STG.E.64 desc[UR4][R6.64+0x18], RZ ;  /* 0x000018ff06007986 */ /* 0x000fe8000c101b04 */
[----:B------:R-:W-:Y:S04]  /*0e50*/  STG.E desc[UR4][R6.64+0x20], RZ ;  /* 0x000020ff06007986 */ /* 0x000fe8000c101904 */
[----:B------:R-:W-:Y:S01]  /*0e60*/  STG.E.64 desc[UR4][R6.64+0x28], RZ ;  /* 0x000028ff06007986 */ /* 0x000fe2000c101b04 */
[----:B------:R-:W-:Y:S05]  /*0e70*/  EXIT ;  /* 0x000000000000794d */ /* 0x000fea0003800000 */
.L_x_14:
        /* <DEDUP_REMOVED lines=16> */
.L_x_16:


//--------------------- .nv.global.init           --------------------------
	.section	.nv.global.init,"aw",@progbits
	.align	4
.nv.global.init:
	.type		mrg32k3aM1SubSeq,@object
	.size		mrg32k3aM1SubSeq,(mrg32k3aM2SubSeq - mrg32k3aM1SubSeq)
mrg32k3aM1SubSeq:
        /*0000*/ 	.byte	0x0b, 0xcc, 0xee, 0x04, 0x73, 0x29, 0x8b, 0x6f, 0xf6, 0x53, 0x03, 0xf6, 0x23, 0xf6, 0xea, 0xda
        /* <DEDUP_REMOVED lines=125> */
	.type		mrg32k3aM2SubSeq,@object
	.size		mrg32k3aM2SubSeq,(mrg32k3aM1 - mrg32k3aM2SubSeq)
mrg32k3aM2SubSeq:
        /* <DEDUP_REMOVED lines=126> */
	.type		mrg32k3aM1,@object
	.size		mrg32k3aM1,(mrg32k3aM1Seq - mrg32k3aM1)
mrg32k3aM1:
        /* <DEDUP_REMOVED lines=144> */
	.type		mrg32k3aM1Seq,@object
	.size		mrg32k3aM1Seq,(mrg32k3aM2 - mrg32k3aM1Seq)
mrg32k3aM1Seq:
        /* <DEDUP_REMOVED lines=144> */
	.type		mrg32k3aM2,@object
	.size		mrg32k3aM2,(mrg32k3aM2Seq - mrg32k3aM2)
mrg32k3aM2:
        /* <DEDUP_REMOVED lines=144> */
	.type		mrg32k3aM2Seq,@object
	.size		mrg32k3aM2Seq,(precalc_xorwow_matrix - mrg32k3aM2Seq)
mrg32k3aM2Seq:
        /* <DEDUP_REMOVED lines=144> */
	.type		precalc_xorwow_matrix,@object
	.size		precalc_xorwow_matrix,(precalc_xorwow_offset_matrix - precalc_xorwow_matrix)
precalc_xorwow_matrix:
        /* <DEDUP_REMOVED lines=6400> */
	.type		precalc_xorwow_offset_matrix,@object
	.size		precalc_xorwow_offset_matrix,($str$6 - precalc_xorwow_offset_matrix)
precalc_xorwow_offset_matrix:
        /* <DEDUP_REMOVED lines=6400> */
	.type		$str$6,@object
	.size		$str$6,($str$4 - $str$6)
$str$6:
        /*353c0*/ 	.byte	0x6d, 0x65, 0x61, 0x6e, 0x20, 0x3d, 0x20, 0x25, 0x64, 0x0a, 0x00
	.type		$str$4,@object
	.size		$str$4,($str$5 - $str$4)
$str$4:
        /*353cb*/ 	.byte	0x62, 0x65, 0x73, 0x74, 0x20, 0x73, 0x6f, 0x6c, 0x20, 0x3d, 0x20, 0x25, 0x64, 0x2c, 0x20, 0x6f
        /*353db*/ 	.byte	0x6c, 0x64, 0x20, 0x3d, 0x20, 0x25, 0x64, 0x0a, 0x00
	.type		$str$5,@object
	.size		$str$5,(.L_12 - $str$5)
$str$5:
        /*353e4*/ 	.byte	0x42, 0x6c, 0x6f, 0x63, 0x6b, 0x20, 0x3d, 0x20, 0x25, 0x64, 0x20, 0x3a, 0x20, 0x42, 0x6c, 0x6f
        /*353f4*/ 	.byte	0x63, 0x6b, 0x20, 0x54, 0x65, 0x61, 0x63, 0x68, 0x65, 0x72, 0x20, 0x3d, 0x20, 0x25, 0x64, 0x0a
        /*35404*/ 	.byte	0x00
.L_12:


//--------------------- .nv.shared._Z10tlboKernelPiS_iP17curandStateXORWOW --------------------------
	.section	.nv.shared._Z10tlboKernelPiS_iP17curandStateXORWOW,"aw",@nobits
	.sectionflags	@""
	.align	8
.nv.shared._Z10tlboKernelPiS_iP17curandStateXORWOW:
	.zero		1300


//--------------------- .nv.shared.reserved.0     --------------------------
	.section	.nv.shared.reserved.0,"aw",@nobits
	.weak		__nv_reservedSMEM_offset_0_alias
	.size		__nv_reservedSMEM_offset_0_alias, 0, 64
	.other		__nv_reservedSMEM_offset_0_alias,@"STO_CUDA_RESERVED_SHARED STV_DEFAULT"
__nv_reservedSMEM_offset_0_alias:
	.zero		0
	.zero		64


//--------------------- .nv.global                --------------------------
	.section	.nv.global,"aw",@nobits
	.align	8
.nv.global:
	.type		best_sol,@object
	.size		best_sol,(best_sol_dis - best_sol)
best_sol:
	.zero		8
	.type		best_sol_dis,@object
	.size		best_sol_dis,(.L_10 - best_sol_dis)
best_sol_dis:
	.zero		4
.L_10:


//--------------------- .nv.constant0._Z10tlboKernelPiS_iP17curandStateXORWOW --------------------------
	.section	.nv.constant0._Z10tlboKernelPiS_iP17curandStateXORWOW,"a",@progbits
	.sectionflags	@""
	.align	4
.nv.constant0._Z10tlboKernelPiS_iP17curandStateXORWOW:
	.zero		928


//--------------------- .nv.constant0._Z12setup_kernelP17curandStateXORWOW --------------------------
	.section	.nv.constant0._Z12setup_kernelP17curandStateXORWOW,"a",@progbits
	.sectionflags	@""
	.align	4
.nv.constant0._Z12setup_kernelP17curandStateXORWOW:
	.zero		904


//--------------------- SYMBOLS --------------------------

	.type		.nv.reservedSmem.offset0,@object
	.size		.nv.reservedSmem.offset0,0x4
	.type		.nv.reservedSmem.cap,@object
	.size		.nv.reservedSmem.cap,0x4
	.type		vprintf,@function
